	.target	sm_90a

	.elftype	@"ET_EXEC"


//--------------------- .note.nv.tkinfo           --------------------------
	.section	.note.nv.tkinfo,"",@"SHT_NOTE"
	.sectionflags	@"SHF_NOTE_NV_TKINFO"
	.tkinfo
        /*0018*/ 	.word	0x00000002
        /*0030*/ 	.string	""
        /*0030*/ 	.string	"ptxas"
        /*0030*/ 	.string	"Cuda compilation tools, release 13.0, V13.0.88"
        /*0030*/ 	.string	"Build cuda_13.0.r13.0/compiler.36424714_0"
        /*0030*/ 	.string	"-arch sm_90a -m 64 "



//--------------------- .note.nv.cuinfo           --------------------------
	.section	.note.nv.cuinfo,"",@"SHT_NOTE"
	.sectionflags	@"SHF_NOTE_NV_CUINFO"
        /*0018*/ 	.short	0x0002
        /*001a*/ 	.short	0x005a
        /*001c*/ 	.short	0x0082
	.zero		2


//--------------------- .nv.info                  --------------------------
	.section	.nv.info,"",@"SHT_CUDA_INFO"
	.align	4


	//----- nvinfo : EIATTR_REGCOUNT
	.align		4
        /*0000*/ 	.byte	0x04, 0x2f
        /*0002*/ 	.short	(.L_12 - .L_11)
	.align		4
.L_11:
        /*0004*/ 	.word	index@(_ZN7cutlass13device_kernelINS_4gemm6kernel13GemmUniversalIN4cute5tupleIJiiiiEEENS1_10collective13CollectiveMmaINS1_37MainloopSm90TmaGmmaWarpSpecializedFP8ILi5ENS5_IJNS4_1CILi1EEESB_SB_EEENS1_32KernelTmaWarpSpecializedPingpongEEENS5_IJNSA_ILi64EEENSA_ILi256EEENSA_ILi128EEEEEENS_12float_e5m2_tENS5_IJlSB_lEEESJ_SK_NS4_8TiledMMAINS4_8MMA_AtomIJNS4_4SM904GMMA31MMA_64x256x32_F32E5M2E5M2_SS_TNILNSO_7ScaleInE1ELSQ_1EEEEEENS4_6LayoutISC_NS5_IJNSA_ILi0EEESU_SU_EEEEENS5_IJNS4_10UnderscoreESX_SX_EEEEENS4_13SM90_TMA_LOADENS4_14ComposedLayoutINS4_7SwizzleILi3ELi4ELi3EEENS4_18smem_ptr_flag_bitsILi8EEENST_INS5_IJNSA_ILi8EEESH_EEENS5_IJSH_SB_EEEEEEEvNS4_8identityES10_S1A_vS1B_EENS_8epilogue10collective6detail29Sm90TmaWarpSpecializedAdapterINS1E_15DefaultEpilogueISJ_SK_SK_NS1D_6thread17LinearCombinationISJ_Li1EffLNS1I_9ScaleType4KindE0ELNS_15FloatRoundStyleE2ESJ_EENS1_15EpilogueDefaultEEEEEvvEEEEvNT_6ParamsE)
        /*0008*/ 	.word	0x000000a8


	//----- nvinfo : EIATTR_FRAME_SIZE
	.align		4
.L_12:
        /*000c*/ 	.byte	0x04, 0x11
        /*000e*/ 	.short	(.L_14 - .L_13)
	.align		4
.L_13:
        /*0010*/ 	.word	index@(_ZN7cutlass13device_kernelINS_4gemm6kernel13GemmUniversalIN4cute5tupleIJiiiiEEENS1_10collective13CollectiveMmaINS1_37MainloopSm90TmaGmmaWarpSpecializedFP8ILi5ENS5_IJNS4_1CILi1EEESB_SB_EEENS1_32KernelTmaWarpSpecializedPingpongEEENS5_IJNSA_ILi64EEENSA_ILi256EEENSA_ILi128EEEEEENS_12float_e5m2_tENS5_IJlSB_lEEESJ_SK_NS4_8TiledMMAINS4_8MMA_AtomIJNS4_4SM904GMMA31MMA_64x256x32_F32E5M2E5M2_SS_TNILNSO_7ScaleInE1ELSQ_1EEEEEENS4_6LayoutISC_NS5_IJNSA_ILi0EEESU_SU_EEEEENS5_IJNS4_10UnderscoreESX_SX_EEEEENS4_13SM90_TMA_LOADENS4_14ComposedLayoutINS4_7SwizzleILi3ELi4ELi3EEENS4_18smem_ptr_flag_bitsILi8EEENST_INS5_IJNSA_ILi8EEESH_EEENS5_IJSH_SB_EEEEEEEvNS4_8identityES10_S1A_vS1B_EENS_8epilogue10collective6detail29Sm90TmaWarpSpecializedAdapterINS1E_15DefaultEpilogueISJ_SK_SK_NS1D_6thread17LinearCombinationISJ_Li1EffLNS1I_9ScaleType4KindE0ELNS_15FloatRoundStyleE2ESJ_EENS1_15EpilogueDefaultEEEEEvvEEEEvNT_6ParamsE)
        /*0014*/ 	.word	0x00000108


	//----- nvinfo : EIATTR_MIN_STACK_SIZE
	.align		4
.L_14:
        /*0018*/ 	.byte	0x04, 0x12
        /*001a*/ 	.short	(.L_16 - .L_15)
	.align		4
.L_15:
        /*001c*/ 	.word	index@(_ZN7cutlass13device_kernelINS_4gemm6kernel13GemmUniversalIN4cute5tupleIJiiiiEEENS1_10collective13CollectiveMmaINS1_37MainloopSm90TmaGmmaWarpSpecializedFP8ILi5ENS5_IJNS4_1CILi1EEESB_SB_EEENS1_32KernelTmaWarpSpecializedPingpongEEENS5_IJNSA_ILi64EEENSA_ILi256EEENSA_ILi128EEEEEENS_12float_e5m2_tENS5_IJlSB_lEEESJ_SK_NS4_8TiledMMAINS4_8MMA_AtomIJNS4_4SM904GMMA31MMA_64x256x32_F32E5M2E5M2_SS_TNILNSO_7ScaleInE1ELSQ_1EEEEEENS4_6LayoutISC_NS5_IJNSA_ILi0EEESU_SU_EEEEENS5_IJNS4_10UnderscoreESX_SX_EEEEENS4_13SM90_TMA_LOADENS4_14ComposedLayoutINS4_7SwizzleILi3ELi4ELi3EEENS4_18smem_ptr_flag_bitsILi8EEENST_INS5_IJNSA_ILi8EEESH_EEENS5_IJSH_SB_EEEEEEEvNS4_8identityES10_S1A_vS1B_EENS_8epilogue10collective6detail29Sm90TmaWarpSpecializedAdapterINS1E_15DefaultEpilogueISJ_SK_SK_NS1D_6thread17LinearCombinationISJ_Li1EffLNS1I_9ScaleType4KindE0ELNS_15FloatRoundStyleE2ESJ_EENS1_15EpilogueDefaultEEEEEvvEEEEvNT_6ParamsE)
        /*0020*/ 	.word	0x00000108
.L_16:


//--------------------- .nv.compat                --------------------------
	.section	.nv.compat,"",@"SHT_CUDA_COMPAT_INFO"
	.align	4
        /*0000*/ 	.byte	0x02, 0x09, 0x01, 0x00, 0x02, 0x02, 0x04, 0x00, 0x02, 0x05, 0x05, 0x00, 0x03, 0x07, 0x01, 0x01
        /*0010*/ 	.byte	0x02, 0x03, 0x01, 0x00, 0x02, 0x06, 0x01, 0x00, 0x04, 0x0b, 0x08, 0x00, 0x00, 0x00, 0x00, 0x00
        /*0020*/ 	.byte	0x00, 0x00, 0x00, 0x00


//--------------------- .nv.info._ZN7cutlass13device_kernelINS_4gemm6kernel13GemmUniversalIN4cute5tupleIJiiiiEEENS1_10collective13CollectiveMmaINS1_37MainloopSm90TmaGmmaWarpSpecializedFP8ILi5ENS5_IJNS4_1CILi1EEESB_SB_EEENS1_32KernelTmaWarpSpecializedPingpongEEENS5_IJNSA_ILi64EEENSA_ILi256EEENSA_ILi128EEEEEENS_12float_e5m2_tENS5_IJlSB_lEEESJ_SK_NS4_8TiledMMAINS4_8MMA_AtomIJNS4_4SM904GMMA31MMA_64x256x32_F32E5M2E5M2_SS_TNILNSO_7ScaleInE1ELSQ_1EEEEEENS4_6LayoutISC_NS5_IJNSA_ILi0EEESU_SU_EEEEENS5_IJNS4_10UnderscoreESX_SX_EEEEENS4_13SM90_TMA_LOADENS4_14ComposedLayoutINS4_7SwizzleILi3ELi4ELi3EEENS4_18smem_ptr_flag_bitsILi8EEENST_INS5_IJNSA_ILi8EEESH_EEENS5_IJSH_SB_EEEEEEEvNS4_8identityES10_S1A_vS1B_EENS_8epilogue10collective6detail29Sm90TmaWarpSpecializedAdapterINS1E_15DefaultEpilogueISJ_SK_SK_NS1D_6thread17LinearCombinationISJ_Li1EffLNS1I_9ScaleType4KindE0ELNS_15FloatRoundStyleE2ESJ_EENS1_15EpilogueDefaultEEEEEvvEEEEvNT_6ParamsE --------------------------
	.section	.nv.info._ZN7cutlass13device_kernelINS_4gemm6kernel13GemmUniversalIN4cute5tupleIJiiiiEEENS1_10collective13CollectiveMmaINS1_37MainloopSm90TmaGmmaWarpSpecializedFP8ILi5ENS5_IJNS4_1CILi1EEESB_SB_EEENS1_32KernelTmaWarpSpecializedPingpongEEENS5_IJNSA_ILi64EEENSA_ILi256EEENSA_ILi128EEEEEENS_12float_e5m2_tENS5_IJlSB_lEEESJ_SK_NS4_8TiledMMAINS4_8MMA_AtomIJNS4_4SM904GMMA31MMA_64x256x32_F32E5M2E5M2_SS_TNILNSO_7ScaleInE1ELSQ_1EEEEEENS4_6LayoutISC_NS5_IJNSA_ILi0EEESU_SU_EEEEENS5_IJNS4_10UnderscoreESX_SX_EEEEENS4_13SM90_TMA_LOADENS4_14ComposedLayoutINS4_7SwizzleILi3ELi4ELi3EEENS4_18smem_ptr_flag_bitsILi8EEENST_INS5_IJNSA_ILi8EEESH_EEENS5_IJSH_SB_EEEEEEEvNS4_8identityES10_S1A_vS1B_EENS_8epilogue10collective6detail29Sm90TmaWarpSpecializedAdapterINS1E_15DefaultEpilogueISJ_SK_SK_NS1D_6thread17LinearCombinationISJ_Li1EffLNS1I_9ScaleType4KindE0ELNS_15FloatRoundStyleE2ESJ_EENS1_15EpilogueDefaultEEEEEvvEEEEvNT_6ParamsE,"",@"SHT_CUDA_INFO"
	.sectionflags	@""
	.align	4


	//----- nvinfo : EIATTR_CUDA_API_VERSION
	.align		4
        /*0000*/ 	.byte	0x04, 0x37
        /*0002*/ 	.short	(.L_18 - .L_17)
.L_17:
        /*0004*/ 	.word	0x00000082


	//----- nvinfo : EIATTR_KPARAM_INFO
	.align		4
.L_18:
        /*0008*/ 	.byte	0x04, 0x17
        /*000a*/ 	.short	(.L_20 - .L_19)
.L_19:
        /*000c*/ 	.word	0x00000000
        /*0010*/ 	.short	0x0000
        /*0012*/ 	.short	0x0070
        /*0014*/ 	.byte	0x00, 0xf0, 0x01, 0x10


	//----- nvinfo : EIATTR_SPARSE_MMA_MASK
	.align		4
.L_20:
        /*0018*/ 	.byte	0x03, 0x50
        /*001a*/ 	.short	0x0000


	//----- nvinfo : EIATTR_MAXREG_COUNT
	.align		4
        /*001c*/ 	.byte	0x03, 0x1b
        /*001e*/ 	.short	0x00a8


	//----- nvinfo : EIATTR_NUM_BARRIERS
	.align		4
        /*0020*/ 	.byte	0x02, 0x4c
        /*0022*/ 	.byte	0x01
	.zero		1


	//----- nvinfo : EIATTR_ANNOTATIONS
	.align		4
        /*0024*/ 	.byte	0x04, 0x55
        /*0026*/ 	.short	(.L_22 - .L_21)


	//   ....[0]....
.L_21:
        /*0028*/ 	.word	0x00000001
        /*002c*/ 	.byte	0x70, 0x0b, 0x00, 0x00, 0x01, 0x00, 0x00, 0x00, 0xa0, 0x0b, 0x00, 0x00, 0x01, 0x00, 0x00, 0x00
        /* <DEDUP_REMOVED lines=203> */
        /*0cec*/ 	.byte	0x10, 0x01, 0x01, 0x00


	//----- nvinfo : EIATTR_MERCURY_ISA_VERSION
	.align		4
.L_22:
        /*0cf0*/ 	.byte	0x03, 0x5f
        /*0cf2*/ 	.short	0x0101


	//----- nvinfo : EIATTR_INT_WARP_WIDE_INSTR_OFFSETS
	.align		4
        /*0cf4*/ 	.byte	0x04, 0x31
        /*0cf6*/ 	.short	(.L_24 - .L_23)


	//   ....[0]....
.L_23:
        /*0cf8*/ 	.word	0x000004d0


	//   ....[1]....
        /*0cfc*/ 	.word	0x000004e0


	//   ....[2]....
        /*0d00*/ 	.word	0x00000550


	//   ....[3]....
        /*0d04*/ 	.word	0x00000560


	//   ....[4]....
        /*0d08*/ 	.word	0x00000570


	//   ....[5]....
        /*0d0c*/ 	.word	0x00000590


	//   ....[6]....
        /*0d10*/ 	.word	0x000005f0


	//   ....[7]....
        /*0d14*/ 	.word	0x00000610


	//----- nvinfo : EIATTR_COOP_GROUP_MASK_REGIDS
	.align		4
.L_24:
        /*0d18*/ 	.byte	0x04, 0x29
        /*0d1a*/ 	.short	(.L_26 - .L_25)


	//   ....[0]....
.L_25:
        /*0d1c*/ 	.word	0xffffffff


	//   ....[1]....
        /*0d20*/ 	.word	0xffffffff


	//   ....[2]....
        /*0d24*/ 	.word	0xffffffff


	//   ....[3]....
        /*0d28*/ 	.word	0xffffffff


	//   ....[4]....
        /*0d2c*/ 	.word	0xffffffff


	//   ....[5]....
        /*0d30*/ 	.word	0xffffffff


	//----- nvinfo : EIATTR_COOP_GROUP_INSTR_OFFSETS
	.align		4
.L_26:
        /*0d34*/ 	.byte	0x04, 0x28
        /*0d36*/ 	.short	(.L_28 - .L_27)


	//   ....[0]....
.L_27:
        /*0d38*/ 	.word	0x00000060


	//   ....[1]....
        /*0d3c*/ 	.word	0x00000090


	//   ....[2]....
        /*0d40*/ 	.word	0x00000190


	//   ....[3]....
        /*0d44*/ 	.word	0x000003c0


	//   ....[4]....
        /*0d48*/ 	.word	0x00000400


	//   ....[5]....
        /*0d4c*/ 	.word	0x00000440


	//----- nvinfo : EIATTR_REG_RECONFIG
	.align		4
.L_28:
        /*0d50*/ 	.byte	0x01, 0x54
	.zero		2


	//----- nvinfo : EIATTR_MBARRIER_INSTR_OFFSETS
	.align		4
        /*0d54*/ 	.byte	0x04, 0x39
        /*0d56*/ 	.short	(.L_30 - .L_29)


	//   ....[0]....
.L_29:
        /*0d58*/ 	.word	0x00000310
        /*0d5c*/ 	.word	0x000000ff
        /*0d60*/ 	.word	0x00000000
        /*0d64*/ 	.short	0x0100
        /*0d66*/ 	.byte	0x07
	.zero		1


	//   ....[1]....
        /*0d68*/ 	.word	0x00000320
        /*0d6c*/ 	.word	0x000000ff
        /*0d70*/ 	.word	0x00000028
        /*0d74*/ 	.short	0x0100
        /*0d76*/ 	.byte	0x07
	.zero		1


	//   ....[2]....
        /*0d78*/ 	.word	0x00000330
        /*0d7c*/ 	.word	0x000000ff
        /*0d80*/ 	.word	0x00000008
        /*0d84*/ 	.short	0x0100
        /*0d86*/ 	.byte	0x07
	.zero		1


	//   ....[3]....
        /*0d88*/ 	.word	0x00000340
        /*0d8c*/ 	.word	0x000000ff
        /*0d90*/ 	.word	0x00000030
        /*0d94*/ 	.short	0x0100
        /*0d96*/ 	.byte	0x07
	.zero		1


	//   ....[4]....
        /*0d98*/ 	.word	0x00000350
        /*0d9c*/ 	.word	0x000000ff
        /*0da0*/ 	.word	0x00000010
        /*0da4*/ 	.short	0x0100
        /*0da6*/ 	.byte	0x07
	.zero		1


	//   ....[5]....
        /*0da8*/ 	.word	0x00000360
        /*0dac*/ 	.word	0x000000ff
        /*0db0*/ 	.word	0x00000038
        /*0db4*/ 	.short	0x0100
        /*0db6*/ 	.byte	0x07
	.zero		1


	//   ....[6]....
        /*0db8*/ 	.word	0x00000370
        /*0dbc*/ 	.word	0x000000ff
        /*0dc0*/ 	.word	0x00000018
        /*0dc4*/ 	.short	0x0100
        /*0dc6*/ 	.byte	0x07
	.zero		1


	//   ....[7]....
        /*0dc8*/ 	.word	0x00000380
        /*0dcc*/ 	.word	0x000000ff
        /*0dd0*/ 	.word	0x00000040
        /*0dd4*/ 	.short	0x0100
        /*0dd6*/ 	.byte	0x07
	.zero		1


	//   ....[8]....
        /*0dd8*/ 	.word	0x00000390
        /*0ddc*/ 	.word	0x000000ff
        /*0de0*/ 	.word	0x00000020
        /*0de4*/ 	.short	0x0100
        /*0de6*/ 	.byte	0x07
	.zero		1


	//   ....[9]....
        /*0de8*/ 	.word	0x000003a0
        /*0dec*/ 	.word	0x000000ff
        /*0df0*/ 	.word	0x00000048
        /*0df4*/ 	.short	0x0100
        /*0df6*/ 	.byte	0x07
	.zero		1


	//   ....[10]....
        /*0df8*/ 	.word	0x00000630
        /*0dfc*/ 	.word	0x000000ff
        /*0e00*/ 	.word	0x00000080
        /*0e04*/ 	.short	0x0100
        /*0e06*/ 	.byte	0x07
	.zero		1


	//   ....[11]....
        /*0e08*/ 	.word	0x00000640
        /*0e0c*/ 	.word	0x000000ff
        /*0e10*/ 	.word	0x00000088
        /*0e14*/ 	.short	0x0100
        /*0e16*/ 	.byte	0x07
	.zero		1


	//   ....[12]....
        /*0e18*/ 	.word	0x00000680
        /*0e1c*/ 	.word	0x000000ff
        /*0e20*/ 	.word	0x00000060
        /*0e24*/ 	.short	0x0100
        /*0e26*/ 	.byte	0x0a
	.zero		1


	//   ....[13]....
        /*0e28*/ 	.word	0x000006a0
        /*0e2c*/ 	.word	0x000000ff
        /*0e30*/ 	.word	0x00000068
        /*0e34*/ 	.short	0x0100
        /*0e36*/ 	.byte	0x0a
	.zero		1


	//   ....[14]....
        /*0e38*/ 	.word	0x000006b0
        /*0e3c*/ 	.word	0x000000ff
        /*0e40*/ 	.word	0x00000070
        /*0e44*/ 	.short	0x0100
        /*0e46*/ 	.byte	0x0a
	.zero		1


	//   ....[15]....
        /*0e48*/ 	.word	0x000006c0
        /*0e4c*/ 	.word	0x000000ff
        /*0e50*/ 	.word	0x00000078
        /*0e54*/ 	.short	0x0100
        /*0e56*/ 	.byte	0x0a
	.zero		1


	//   ....[16]....
        /*0e58*/ 	.word	0x000015d0
        /*0e5c*/ 	.word	0x000000ff
        /*0e60*/ 	.word	0xfffffff8
        /*0e64*/ 	.short	0x010a
        /*0e66*/ 	.byte	0x12
	.zero		1


	//   ....[17]....
        /*0e68*/ 	.word	0x00001fa0
        /*0e6c*/ 	.word	0x000000ff
        /*0e70*/ 	.word	0x00000000
        /*0e74*/ 	.short	0x010a
        /*0e76*/ 	.byte	0x06
	.zero		1


	//   ....[18]....
        /*0e78*/ 	.word	0x00001fe0
        /*0e7c*/ 	.word	0x000000ff
        /*0e80*/ 	.word	0x00000000
        /*0e84*/ 	.short	0x010a
        /*0e86*/ 	.byte	0x06
	.zero		1


	//   ....[19]....
        /*0e88*/ 	.word	0x00003280
        /*0e8c*/ 	.word	0x000000ff
        /*0e90*/ 	.word	0x00000000
        /*0e94*/ 	.short	0x010a
        /*0e96*/ 	.byte	0x09
	.zero		1


	//   ....[20]....
        /*0e98*/ 	.word	0x000032c0
        /*0e9c*/ 	.word	0x000000ff
        /*0ea0*/ 	.word	0x00000000
        /*0ea4*/ 	.short	0x010a
        /*0ea6*/ 	.byte	0x09
	.zero		1


	//   ....[21]....
        /*0ea8*/ 	.word	0x000043c0
        /*0eac*/ 	.word	0x000000ff
        /*0eb0*/ 	.word	0x00000000
        /*0eb4*/ 	.short	0x0101
        /*0eb6*/ 	.byte	0x08
	.zero		1


	//   ....[22]....
        /*0eb8*/ 	.word	0x00005430
        /*0ebc*/ 	.word	0x000000e5
        /*0ec0*/ 	.word	0x00000000
        /*0ec4*/ 	.short	0x0101
        /*0ec6*/ 	.byte	0x1c
	.zero		1


	//   ....[23]....
        /*0ec8*/ 	.word	0x00005550
        /*0ecc*/ 	.word	0x000000ff
        /*0ed0*/ 	.word	0x00000000
        /*0ed4*/ 	.short	0x0101
        /*0ed6*/ 	.byte	0x08
	.zero		1


	//   ....[24]....
        /*0ed8*/ 	.word	0x00005600
        /*0edc*/ 	.word	0x000000ff
        /*0ee0*/ 	.word	0x00000008
        /*0ee4*/ 	.short	0x010a
        /*0ee6*/ 	.byte	0x12
	.zero		1


	//   ....[25]....
        /*0ee8*/ 	.word	0x0000e7d0
        /*0eec*/ 	.word	0x00000003
        /*0ef0*/ 	.word	0x00000000
        /*0ef4*/ 	.short	0x0101
        /*0ef6*/ 	.byte	0x1c
	.zero		1


	//   ....[26]....
        /*0ef8*/ 	.word	0x0000f1d0
        /*0efc*/ 	.word	0x0000000b
        /*0f00*/ 	.word	0x00000028
        /*0f04*/ 	.short	0x010a
        /*0f06*/ 	.byte	0x3f
	.zero		1


	//   ....[27]....
        /*0f08*/ 	.word	0x0000f580
        /*0f0c*/ 	.word	0x00000004
        /*0f10*/ 	.word	0x00000088
        /*0f14*/ 	.short	0x0101
        /*0f16*/ 	.byte	0x3f
	.zero		1


	//   ....[28]....
        /*0f18*/ 	.word	0x0000fd70
        /*0f1c*/ 	.word	0x00000007
        /*0f20*/ 	.word	0x00000000
        /*0f24*/ 	.short	0x010a
        /*0f26*/ 	.byte	0x3f
	.zero		1


	//   ....[29]....
        /*0f28*/ 	.word	0x0000fdf0
        /*0f2c*/ 	.word	0x00000009
        /*0f30*/ 	.word	0x00000000
        /*0f34*/ 	.short	0x010a
        /*0f36*/ 	.byte	0x3f
	.zero		1


	//   ....[30]....
        /*0f38*/ 	.word	0x0000fe80
        /*0f3c*/ 	.word	0x00000006
        /*0f40*/ 	.word	0x00000000
        /*0f44*/ 	.short	0x010a
        /*0f46*/ 	.byte	0x3f
	.zero		1


	//   ....[31]....
        /*0f48*/ 	.word	0x0000ff10
        /*0f4c*/ 	.word	0x00000009
        /*0f50*/ 	.word	0x00000000
        /*0f54*/ 	.short	0x010a
        /*0f56*/ 	.byte	0x3f
	.zero		1


	//   ....[32]....
        /*0f58*/ 	.word	0x0000ffa0
        /*0f5c*/ 	.word	0x00000003
        /*0f60*/ 	.word	0x00000000
        /*0f64*/ 	.short	0x010a
        /*0f66*/ 	.byte	0x3f
	.zero		1


	//   ....[33]....
        /*0f68*/ 	.word	0x00010010
        /*0f6c*/ 	.word	0x00000003
        /*0f70*/ 	.word	0xfffffff8
        /*0f74*/ 	.short	0x010a
        /*0f76*/ 	.byte	0x3f
	.zero		1


	//   ....[34]....
        /*0f78*/ 	.word	0x00010070
        /*0f7c*/ 	.word	0x00000003
        /*0f80*/ 	.word	0x00000000
        /*0f84*/ 	.short	0x010a
        /*0f86*/ 	.byte	0x3f
	.zero		1


	//   ....[35]....
        /*0f88*/ 	.word	0x000100e0
        /*0f8c*/ 	.word	0x00000000
        /*0f90*/ 	.word	0x00000000
        /*0f94*/ 	.short	0x010a
        /*0f96*/ 	.byte	0x3f
	.zero		1


	//   ....[36]....
        /*0f98*/ 	.word	0x00010150
        /*0f9c*/ 	.word	0x00000019
        /*0fa0*/ 	.word	0x00000008
        /*0fa4*/ 	.short	0x010a
        /*0fa6*/ 	.byte	0x3f
	.zero		1


	//   ....[37]....
        /*0fa8*/ 	.word	0x00010220
        /*0fac*/ 	.word	0x0000000b
        /*0fb0*/ 	.word	0x00000028
        /*0fb4*/ 	.short	0x010a
        /*0fb6*/ 	.byte	0x3f
	.zero		1


	//   ....[38]....
        /*0fb8*/ 	.word	0x00010300
        /*0fbc*/ 	.word	0x00000007
        /*0fc0*/ 	.word	0x00000000
        /*0fc4*/ 	.short	0x010a
        /*0fc6*/ 	.byte	0x3f
	.zero		1


	//   ....[39]....
        /*0fc8*/ 	.word	0x00010350
        /*0fcc*/ 	.word	0x00000009
        /*0fd0*/ 	.word	0x00000000
        /*0fd4*/ 	.short	0x010a
        /*0fd6*/ 	.byte	0x3f
	.zero		1


	//   ....[40]....
        /*0fd8*/ 	.word	0x000103a0
        /*0fdc*/ 	.word	0x00000006
        /*0fe0*/ 	.word	0x00000000
        /*0fe4*/ 	.short	0x010a
        /*0fe6*/ 	.byte	0x3f
	.zero		1


	//   ....[41]....
        /*0fe8*/ 	.word	0x000103f0
        /*0fec*/ 	.word	0x00000009
        /*0ff0*/ 	.word	0x00000000
        /*0ff4*/ 	.short	0x010a
        /*0ff6*/ 	.byte	0x3f
	.zero		1


	//----- nvinfo : EIATTR_NUM_MBARRIERS
	.align		4
.L_30:
        /*0ff8*/ 	.byte	0x03, 0x38
        /*0ffa*/ 	.short	0x0010


	//----- nvinfo : EIATTR_EXIT_INSTR_OFFSETS
	.align		4
        /*0ffc*/ 	.byte	0x04, 0x1c
        /*0ffe*/ 	.short	(.L_32 - .L_31)


	//   ....[0]....
.L_31:
        /*1000*/ 	.word	0x000012d0


	//   ....[1]....
        /*1004*/ 	.word	0x00001330


	//   ....[2]....
        /*1008*/ 	.word	0x0000eee0


	//   ....[3]....
        /*100c*/ 	.word	0x0000ef10


	//   ....[4]....
        /*1010*/ 	.word	0x0000fff0


	//----- nvinfo : EIATTR_MAX_THREADS
	.align		4
.L_32:
        /*1014*/ 	.byte	0x04, 0x05
        /*1016*/ 	.short	(.L_34 - .L_33)
.L_33:
        /*1018*/ 	.word	0x00000180
        /*101c*/ 	.word	0x00000001
        /*1020*/ 	.word	0x00000001


	//----- nvinfo : EIATTR_CRS_STACK_SIZE
	.align		4
.L_34:
        /*1024*/ 	.byte	0x04, 0x1e
        /*1026*/ 	.short	(.L_36 - .L_35)
.L_35:
        /*1028*/ 	.word	0x00000000


	//----- nvinfo : EIATTR_CBANK_PARAM_SIZE
	.align		4
.L_36:
        /*102c*/ 	.byte	0x03, 0x19
        /*102e*/ 	.short	0x0470


	//----- nvinfo : EIATTR_PARAM_CBANK
	.align		4
        /*1030*/ 	.byte	0x04, 0x0a
        /*1032*/ 	.short	(.L_38 - .L_37)
	.align		4
.L_37:
        /*1034*/ 	.word	index@(.nv.constant0._ZN7cutlass13device_kernelINS_4gemm6kernel13GemmUniversalIN4cute5tupleIJiiiiEEENS1_10collective13CollectiveMmaINS1_37MainloopSm90TmaGmmaWarpSpecializedFP8ILi5ENS5_IJNS4_1CILi1EEESB_SB_EEENS1_32KernelTmaWarpSpecializedPingpongEEENS5_IJNSA_ILi64EEENSA_ILi256EEENSA_ILi128EEEEEENS_12float_e5m2_tENS5_IJlSB_lEEESJ_SK_NS4_8TiledMMAINS4_8MMA_AtomIJNS4_4SM904GMMA31MMA_64x256x32_F32E5M2E5M2_SS_TNILNSO_7ScaleInE1ELSQ_1EEEEEENS4_6LayoutISC_NS5_IJNSA_ILi0EEESU_SU_EEEEENS5_IJNS4_10UnderscoreESX_SX_EEEEENS4_13SM90_TMA_LOADENS4_14ComposedLayoutINS4_7SwizzleILi3ELi4ELi3EEENS4_18smem_ptr_flag_bitsILi8EEENST_INS5_IJNSA_ILi8EEESH_EEENS5_IJSH_SB_EEEEEEEvNS4_8identityES10_S1A_vS1B_EENS_8epilogue10collective6detail29Sm90TmaWarpSpecializedAdapterINS1E_15DefaultEpilogueISJ_SK_SK_NS1D_6thread17LinearCombinationISJ_Li1EffLNS1I_9ScaleType4KindE0ELNS_15FloatRoundStyleE2ESJ_EENS1_15EpilogueDefaultEEEEEvvEEEEvNT_6ParamsE)
        /*1038*/ 	.short	0x0210
        /*103a*/ 	.short	0x0470


	//----- nvinfo : EIATTR_SW_WAR
	.align		4
.L_38:
        /*103c*/ 	.byte	0x04, 0x36
        /*103e*/ 	.short	(.L_40 - .L_39)
.L_39:
        /*1040*/ 	.word	0x00000008
.L_40:


//--------------------- .nv.callgraph             --------------------------
	.section	.nv.callgraph,"",@"SHT_CUDA_CALLGRAPH"
	.align	4
	.sectionentsize	8
	.align		4
        /*0000*/ 	.word	0x00000000
	.align		4
        /*0004*/ 	.word	0xffffffff
	.align		4
        /*0008*/ 	.word	0x00000000
	.align		4
        /*000c*/ 	.word	0xfffffffe
	.align		4
        /*0010*/ 	.word	0x00000000
	.align		4
        /*0014*/ 	.word	0xfffffffd
	.align		4
        /*0018*/ 	.word	0x00000000
	.align		4
        /*001c*/ 	.word	0xfffffffc


//--------------------- .nv.constant4             --------------------------
	.section	.nv.constant4,"a",@progbits
	.align	8
	.align		8
.nv.constant4:
        /*0000*/ 	.dword	_ZN40_INTERNAL_93eb01e5_4_k_cu_1f0dc993_234384cuda3std3__45__cpo5beginE
	.align		8
        /*0008*/ 	.dword	_ZN40_INTERNAL_93eb01e5_4_k_cu_1f0dc993_234384cuda3std3__45__cpo3endE
	.align		8
        /*0010*/ 	.dword	_ZN40_INTERNAL_93eb01e5_4_k_cu_1f0dc993_234384cuda3std3__45__cpo6cbeginE
	.align		8
        /*0018*/ 	.dword	_ZN40_INTERNAL_93eb01e5_4_k_cu_1f0dc993_234384cuda3std3__45__cpo4cendE
	.align		8
        /*0020*/ 	.dword	_ZN40_INTERNAL_93eb01e5_4_k_cu_1f0dc993_234384cuda3std3__442_GLOBAL__N__93eb01e5_4_k_cu_1f0dc993_234386ignoreE
	.align		8
        /*0028*/ 	.dword	_ZN40_INTERNAL_93eb01e5_4_k_cu_1f0dc993_234384cuda3std3__419piecewise_constructE
	.align		8
        /*0030*/ 	.dword	_ZN40_INTERNAL_93eb01e5_4_k_cu_1f0dc993_234384cuda3std3__48in_placeE
	.align		8
        /*0038*/ 	.dword	_ZN40_INTERNAL_93eb01e5_4_k_cu_1f0dc993_234384cuda3std6ranges3__45__cpo4swapE
	.align		8
        /*0040*/ 	.dword	_ZN40_INTERNAL_93eb01e5_4_k_cu_1f0dc993_234384cuda3std6ranges3__45__cpo9iter_moveE
	.align		8
        /*0048*/ 	.dword	_ZN40_INTERNAL_93eb01e5_4_k_cu_1f0dc993_234384cute7productE
	.align		8
        /*0050*/ 	.dword	_ZN40_INTERNAL_93eb01e5_4_k_cu_1f0dc993_234384cute1_E


//--------------------- .text._ZN7cutlass13device_kernelINS_4gemm6kernel13GemmUniversalIN4cute5tupleIJiiiiEEENS1_10collective13CollectiveMmaINS1_37MainloopSm90TmaGmmaWarpSpecializedFP8ILi5ENS5_IJNS4_1CILi1EEESB_SB_EEENS1_32KernelTmaWarpSpecializedPingpongEEENS5_IJNSA_ILi64EEENSA_ILi256EEENSA_ILi128EEEEEENS_12float_e5m2_tENS5_IJlSB_lEEESJ_SK_NS4_8TiledMMAINS4_8MMA_AtomIJNS4_4SM904GMMA31MMA_64x256x32_F32E5M2E5M2_SS_TNILNSO_7ScaleInE1ELSQ_1EEEEEENS4_6LayoutISC_NS5_IJNSA_ILi0EEESU_SU_EEEEENS5_IJNS4_10UnderscoreESX_SX_EEEEENS4_13SM90_TMA_LOADENS4_14ComposedLayoutINS4_7SwizzleILi3ELi4ELi3EEENS4_18smem_ptr_flag_bitsILi8EEENST_INS5_IJNSA_ILi8EEESH_EEENS5_IJSH_SB_EEEEEEEvNS4_8identityES10_S1A_vS1B_EENS_8epilogue10collective6detail29Sm90TmaWarpSpecializedAdapterINS1E_15DefaultEpilogueISJ_SK_SK_NS1D_6thread17LinearCombinationISJ_Li1EffLNS1I_9ScaleType4KindE0ELNS_15FloatRoundStyleE2ESJ_EENS1_15EpilogueDefaultEEEEEvvEEEEvNT_6ParamsE --------------------------
	.section	.text._ZN7cutlass13device_kernelINS_4gemm6kernel13GemmUniversalIN4cute5tupleIJiiiiEEENS1_10collective13CollectiveMmaINS1_37MainloopSm90TmaGmmaWarpSpecializedFP8ILi5ENS5_IJNS4_1CILi1EEESB_SB_EEENS1_32KernelTmaWarpSpecializedPingpongEEENS5_IJNSA_ILi64EEENSA_ILi256EEENSA_ILi128EEEEEENS_12float_e5m2_tENS5_IJlSB_lEEESJ_SK_NS4_8TiledMMAINS4_8MMA_AtomIJNS4_4SM904GMMA31MMA_64x256x32_F32E5M2E5M2_SS_TNILNSO_7ScaleInE1ELSQ_1EEEEEENS4_6LayoutISC_NS5_IJNSA_ILi0EEESU_SU_EEEEENS5_IJNS4_10UnderscoreESX_SX_EEEEENS4_13SM90_TMA_LOADENS4_14ComposedLayoutINS4_7SwizzleILi3ELi4ELi3EEENS4_18smem_ptr_flag_bitsILi8EEENST_INS5_IJNSA_ILi8EEESH_EEENS5_IJSH_SB_EEEEEEEvNS4_8identityES10_S1A_vS1B_EENS_8epilogue10collective6detail29Sm90TmaWarpSpecializedAdapterINS1E_15DefaultEpilogueISJ_SK_SK_NS1D_6thread17LinearCombinationISJ_Li1EffLNS1I_9ScaleType4KindE0ELNS_15FloatRoundStyleE2ESJ_EENS1_15EpilogueDefaultEEEEEvvEEEEvNT_6ParamsE,"ax",@progbits
	.align	128
.text._ZN7cutlass13device_kernelINS_4gemm6kernel13GemmUniversalIN4cute5tupleIJiiiiEEENS1_10collective13CollectiveMmaINS1_37MainloopSm90TmaGmmaWarpSpecializedFP8ILi5ENS5_IJNS4_1CILi1EEESB_SB_EEENS1_32KernelTmaWarpSpecializedPingpongEEENS5_IJNSA_ILi64EEENSA_ILi256EEENSA_ILi128EEEEEENS_12float_e5m2_tENS5_IJlSB_lEEESJ_SK_NS4_8TiledMMAINS4_8MMA_AtomIJNS4_4SM904GMMA31MMA_64x256x32_F32E5M2E5M2_SS_TNILNSO_7ScaleInE1ELSQ_1EEEEEENS4_6LayoutISC_NS5_IJNSA_ILi0EEESU_SU_EEEEENS5_IJNS4_10UnderscoreESX_SX_EEEEENS4_13SM90_TMA_LOADENS4_14ComposedLayoutINS4_7SwizzleILi3ELi4ELi3EEENS4_18smem_ptr_flag_bitsILi8EEENST_INS5_IJNSA_ILi8EEESH_EEENS5_IJSH_SB_EEEEEEEvNS4_8identityES10_S1A_vS1B_EENS_8epilogue10collective6detail29Sm90TmaWarpSpecializedAdapterINS1E_15DefaultEpilogueISJ_SK_SK_NS1D_6thread17LinearCombinationISJ_Li1EffLNS1I_9ScaleType4KindE0ELNS_15FloatRoundStyleE2ESJ_EENS1_15EpilogueDefaultEEEEEvvEEEEvNT_6ParamsE:
        .type           _ZN7cutlass13device_kernelINS_4gemm6kernel13GemmUniversalIN4cute5tupleIJiiiiEEENS1_10collective13CollectiveMmaINS1_37MainloopSm90TmaGmmaWarpSpecializedFP8ILi5ENS5_IJNS4_1CILi1EEESB_SB_EEENS1_32KernelTmaWarpSpecializedPingpongEEENS5_IJNSA_ILi64EEENSA_ILi256EEENSA_ILi128EEEEEENS_12float_e5m2_tENS5_IJlSB_lEEESJ_SK_NS4_8TiledMMAINS4_8MMA_AtomIJNS4_4SM904GMMA31MMA_64x256x32_F32E5M2E5M2_SS_TNILNSO_7ScaleInE1ELSQ_1EEEEEENS4_6LayoutISC_NS5_IJNSA_ILi0EEESU_SU_EEEEENS5_IJNS4_10UnderscoreESX_SX_EEEEENS4_13SM90_TMA_LOADENS4_14ComposedLayoutINS4_7SwizzleILi3ELi4ELi3EEENS4_18smem_ptr_flag_bitsILi8EEENST_INS5_IJNSA_ILi8EEESH_EEENS5_IJSH_SB_EEEEEEEvNS4_8identityES10_S1A_vS1B_EENS_8epilogue10collective6detail29Sm90TmaWarpSpecializedAdapterINS1E_15DefaultEpilogueISJ_SK_SK_NS1D_6thread17LinearCombinationISJ_Li1EffLNS1I_9ScaleType4KindE0ELNS_15FloatRoundStyleE2ESJ_EENS1_15EpilogueDefaultEEEEEvvEEEEvNT_6ParamsE,@function
        .size           _ZN7cutlass13device_kernelINS_4gemm6kernel13GemmUniversalIN4cute5tupleIJiiiiEEENS1_10collective13CollectiveMmaINS1_37MainloopSm90TmaGmmaWarpSpecializedFP8ILi5ENS5_IJNS4_1CILi1EEESB_SB_EEENS1_32KernelTmaWarpSpecializedPingpongEEENS5_IJNSA_ILi64EEENSA_ILi256EEENSA_ILi128EEEEEENS_12float_e5m2_tENS5_IJlSB_lEEESJ_SK_NS4_8TiledMMAINS4_8MMA_AtomIJNS4_4SM904GMMA31MMA_64x256x32_F32E5M2E5M2_SS_TNILNSO_7ScaleInE1ELSQ_1EEEEEENS4_6LayoutISC_NS5_IJNSA_ILi0EEESU_SU_EEEEENS5_IJNS4_10UnderscoreESX_SX_EEEEENS4_13SM90_TMA_LOADENS4_14ComposedLayoutINS4_7SwizzleILi3ELi4ELi3EEENS4_18smem_ptr_flag_bitsILi8EEENST_INS5_IJNSA_ILi8EEESH_EEENS5_IJSH_SB_EEEEEEEvNS4_8identityES10_S1A_vS1B_EENS_8epilogue10collective6detail29Sm90TmaWarpSpecializedAdapterINS1E_15DefaultEpilogueISJ_SK_SK_NS1D_6thread17LinearCombinationISJ_Li1EffLNS1I_9ScaleType4KindE0ELNS_15FloatRoundStyleE2ESJ_EENS1_15EpilogueDefaultEEEEEvvEEEEvNT_6ParamsE,(.L_x_334 - _ZN7cutlass13device_kernelINS_4gemm6kernel13GemmUniversalIN4cute5tupleIJiiiiEEENS1_10collective13CollectiveMmaINS1_37MainloopSm90TmaGmmaWarpSpecializedFP8ILi5ENS5_IJNS4_1CILi1EEESB_SB_EEENS1_32KernelTmaWarpSpecializedPingpongEEENS5_IJNSA_ILi64EEENSA_ILi256EEENSA_ILi128EEEEEENS_12float_e5m2_tENS5_IJlSB_lEEESJ_SK_NS4_8TiledMMAINS4_8MMA_AtomIJNS4_4SM904GMMA31MMA_64x256x32_F32E5M2E5M2_SS_TNILNSO_7ScaleInE1ELSQ_1EEEEEENS4_6LayoutISC_NS5_IJNSA_ILi0EEESU_SU_EEEEENS5_IJNS4_10UnderscoreESX_SX_EEEEENS4_13SM90_TMA_LOADENS4_14ComposedLayoutINS4_7SwizzleILi3ELi4ELi3EEENS4_18smem_ptr_flag_bitsILi8EEENST_INS5_IJNSA_ILi8EEESH_EEENS5_IJSH_SB_EEEEEEEvNS4_8identityES10_S1A_vS1B_EENS_8epilogue10collective6detail29Sm90TmaWarpSpecializedAdapterINS1E_15DefaultEpilogueISJ_SK_SK_NS1D_6thread17LinearCombinationISJ_Li1EffLNS1I_9ScaleType4KindE0ELNS_15FloatRoundStyleE2ESJ_EENS1_15EpilogueDefaultEEEEEvvEEEEvNT_6ParamsE)
        .other          _ZN7cutlass13device_kernelINS_4gemm6kernel13GemmUniversalIN4cute5tupleIJiiiiEEENS1_10collective13CollectiveMmaINS1_37MainloopSm90TmaGmmaWarpSpecializedFP8ILi5ENS5_IJNS4_1CILi1EEESB_SB_EEENS1_32KernelTmaWarpSpecializedPingpongEEENS5_IJNSA_ILi64EEENSA_ILi256EEENSA_ILi128EEEEEENS_12float_e5m2_tENS5_IJlSB_lEEESJ_SK_NS4_8TiledMMAINS4_8MMA_AtomIJNS4_4SM904GMMA31MMA_64x256x32_F32E5M2E5M2_SS_TNILNSO_7ScaleInE1ELSQ_1EEEEEENS4_6LayoutISC_NS5_IJNSA_ILi0EEESU_SU_EEEEENS5_IJNS4_10UnderscoreESX_SX_EEEEENS4_13SM90_TMA_LOADENS4_14ComposedLayoutINS4_7SwizzleILi3ELi4ELi3EEENS4_18smem_ptr_flag_bitsILi8EEENST_INS5_IJNSA_ILi8EEESH_EEENS5_IJSH_SB_EEEEEEEvNS4_8identityES10_S1A_vS1B_EENS_8epilogue10collective6detail29Sm90TmaWarpSpecializedAdapterINS1E_15DefaultEpilogueISJ_SK_SK_NS1D_6thread17LinearCombinationISJ_Li1EffLNS1I_9ScaleType4KindE0ELNS_15FloatRoundStyleE2ESJ_EENS1_15EpilogueDefaultEEEEEvvEEEEvNT_6ParamsE,@"STO_CUDA_ENTRY STV_DEFAULT"
_ZN7cutlass13device_kernelINS_4gemm6kernel13GemmUniversalIN4cute5tupleIJiiiiEEENS1_10collective13CollectiveMmaINS1_37MainloopSm90TmaGmmaWarpSpecializedFP8ILi5ENS5_IJNS4_1CILi1EEESB_SB_EEENS1_32KernelTmaWarpSpecializedPingpongEEENS5_IJNSA_ILi64EEENSA_ILi256EEENSA_ILi128EEEEEENS_12float_e5m2_tENS5_IJlSB_lEEESJ_SK_NS4_8TiledMMAINS4_8MMA_AtomIJNS4_4SM904GMMA31MMA_64x256x32_F32E5M2E5M2_SS_TNILNSO_7ScaleInE1ELSQ_1EEEEEENS4_6LayoutISC_NS5_IJNSA_ILi0EEESU_SU_EEEEENS5_IJNS4_10UnderscoreESX_SX_EEEEENS4_13SM90_TMA_LOADENS4_14ComposedLayoutINS4_7SwizzleILi3ELi4ELi3EEENS4_18smem_ptr_flag_bitsILi8EEENST_INS5_IJNSA_ILi8EEESH_EEENS5_IJSH_SB_EEEEEEEvNS4_8identityES10_S1A_vS1B_EENS_8epilogue10collective6detail29Sm90TmaWarpSpecializedAdapterINS1E_15DefaultEpilogueISJ_SK_SK_NS1D_6thread17LinearCombinationISJ_Li1EffLNS1I_9ScaleType4KindE0ELNS_15FloatRoundStyleE2ESJ_EENS1_15EpilogueDefaultEEEEEvvEEEEvNT_6ParamsE:
[----:B------:R-:W0:Y:S02]  /*0000*/  LDC R1, c[0x0][0x28] ;  /* 0x00000a00ff017b82 */ /* 0x000e240000000800 */
[----:B0-----:R-:W-:Y:S01]  /*0010*/  VIADD R1, R1, 0xfffffef8 ;  /* 0xfffffef801017836 */ /* 0x001fe20000000000 */
[----:B------:R-:W0:Y:S01]  /*0020*/  S2R R3, SR_TID.X ;  /* 0x0000000000037919 */ /* 0x000e220000002100 */
[----:B------:R-:W-:Y:S01]  /*0030*/  ELECT P0, URZ, PT ;  /* 0x00000000003f782f */ /* 0x000fe20003800000 */
[----:B------:R-:W-:Y:S01]  /*0040*/  BSSY B0, `(.L_x_0) ;  /* 0x0000014000007945 */ /* 0x000fe20003800000 */
[----:B0-----:R-:W-:-:S05]  /*0050*/  SHF.R.U32.HI R0, RZ, 0x5, R3 ;  /* 0x00000005ff007819 */ /* 0x001fca0000011603 */
[----:B------:R-:W0:Y:S02]  /*0060*/  SHFL.IDX PT, R2, R0, RZ, 0x1f ;  /* 0x00001fff00027589 */ /* 0x000e2400000e0000 */
[----:B0-----:R-:W-:Y:S02]  /*0070*/  R2UR UR6, R2 ;  /* 0x00000000020672ca */ /* 0x001fe400000e0000 */
[----:B------:R-:W-:-:S05]  /*0080*/  SHF.R.U32.HI R2, RZ, 0x7, R3 ;  /* 0x00000007ff027819 */ /* 0x000fca0000011603 */
[----:B------:R0:W1:Y:S06]  /*0090*/  SHFL.IDX PT, R4, R2, RZ, 0x1f ;  /* 0x00001fff02047589 */ /* 0x00006c00000e0000 */
[----:B------:R-:W-:Y:S02]  /*00a0*/  USHF.R.S32.HI UR4, URZ, 0x1f, UR6 ;  /* 0x0000001f3f047899 */ /* 0x000fe40008011406 */
[----:B------:R-:W-:Y:S02]  /*00b0*/  ISETP.NE.OR P0, PT, RZ, UR6, !P0 ;  /* 0x00000006ff007c0c */ /* 0x000fe4000c705670 */
[----:B------:R-:W-:-:S04]  /*00c0*/  ULEA.HI UR4, UR4, UR6, URZ, 0x2 ;  /* 0x0000000604047291 */ /* 0x000fc8000f8f103f */
[----:B------:R-:W-:-:S04]  /*00d0*/  ULOP3.LUT UR4, UR4, 0xfffffffc, URZ, 0xc0, !UPT ;  /* 0xfffffffc04047892 */ /* 0x000fc8000f8ec03f */
[----:B------:R-:W-:-:S03]  /*00e0*/  UIADD3 UR6, UR6, -UR4, URZ ;  /* 0x8000000406067290 */ /* 0x000fc6000fffe03f */
[----:B0-----:R-:W-:Y:S09]  /*00f0*/  @P0 BRA `(.L_x_1) ;  /* 0x0000000000200947 */ /* 0x001ff20003800000 */
[----:B------:R-:W-:Y:S02]  /*0100*/  ULDC.64 UR4, c[0x0][0x198] ;  /* 0x0000660000047ab9 */ /* 0x000fe40000000a00 */
[----:B------:R-:W-:Y:S02]  /*0110*/  UIADD3 UR8, UP0, UR4, 0xf0, URZ ;  /* 0x000000f004087890 */ /* 0x000fe4000ff1e03f */
[----:B------:R-:W-:Y:S02]  /*0120*/  UIADD3 UR4, UP1, UR4, 0x1f0, URZ ;  /* 0x000001f004047890 */ /* 0x000fe4000ff3e03f */
[----:B------:R-:W-:Y:S02]  /*0130*/  UIADD3.X UR9, URZ, UR5, URZ, UP0, !UPT ;  /* 0x000000053f097290 */ /* 0x000fe400087fe43f */
[----:B------:R-:W-:-:S07]  /*0140*/  UIADD3.X UR5, URZ, UR5, URZ, UP1, !UPT ;  /* 0x000000053f057290 */ /* 0x000fce0008ffe43f */
[----:B------:R0:W-:Y:S02]  /*0150*/  UTMACCTL.PF [UR8] ;  /* 0x00000000080079b9 */ /* 0x0001e40008040000 */
[----:B------:R0:W-:Y:S02]  /*0160*/  UTMACCTL.PF [UR4] ;  /* 0x00000000040079b9 */ /* 0x0001e40008040000 */
[----:B0-----:R-:W-:Y:S01]  /*0170*/  NOP ;  /* 0x0000000000007918 */ /* 0x001fe20000000000 */
.L_x_1:
[----:B------:R-:W-:Y:S05]  /*0180*/  BSYNC B0 ;  /* 0x0000000000007941 */ /* 0x000fea0003800000 */
.L_x_0:
[----:B------:R-:W0:Y:S01]  /*0190*/  SHFL.IDX PT, R5, R0, RZ, 0x1f ;  /* 0x00001fff00057589 */ /* 0x000e2200000e0000 */
[----:B-1----:R-:W-:Y:S01]  /*01a0*/  R2UR UR13, R4 ;  /* 0x00000000040d72ca */ /* 0x002fe200000e0000 */
[----:B------:R-:W-:-:S04]  /*01b0*/  UISETP.NE.AND UP0, UPT, UR6, 0x3, UPT ;  /* 0x000000030600788c */ /* 0x000fc8000bf05270 */
[----:B------:R-:W-:-:S08]  /*01c0*/  UISETP.EQ.OR UP0, UPT, UR6, URZ, !UP0 ;  /* 0x0000003f0600728c */ /* 0x000fd0000c702670 */
[----:B------:R-:W-:Y:S02]  /*01d0*/  UIADD3 UR12, UR13, -0x1, URZ ;  /* 0xffffffff0d0c7890 */ /* 0x000fe4000fffe03f */
[----:B------:R-:W-:Y:S02]  /*01e0*/  UISETP.EQ.AND UP0, UPT, UR13, URZ, UP0 ;  /* 0x0000003f0d00728c */ /* 0x000fe40008702270 */
[----:B------:R-:W-:Y:S02]  /*01f0*/  UISETP.GE.U32.AND UP1, UPT, UR12, 0x2, UPT ;  /* 0x000000020c00788c */ /* 0x000fe4000bf26070 */
[----:B------:R-:W-:Y:S01]  /*0200*/  USEL UR15, URZ, 0x1, !UP0 ;  /* 0x000000013f0f7887 */ /* 0x000fe2000c000000 */
[----:B0-----:R-:W-:-:S03]  /*0210*/  ISETP.NE.AND P0, PT, R5, RZ, PT ;  /* 0x000000ff0500720c */ /* 0x001fc60003f05270 */
[----:B------:R-:W-:-:S10]  /*0220*/  USEL UR15, UR15, 0x2, UP1 ;  /* 0x000000020f0f7887 */ /* 0x000fd40008800000 */
[----:B------:R-:W-:Y:S05]  /*0230*/  @P0 BRA `(.L_x_2) ;  /* 0x0000000000600947 */ /* 0x000fea0003800000 */
[----:B------:R-:W0:Y:S01]  /*0240*/  S2UR UR7, SR_CgaCtaId ;  /* 0x00000000000779c3 */ /* 0x000e220000008800 */
[----:B------:R-:W-:Y:S01]  /*0250*/  UMOV UR4, 0x400 ;  /* 0x0000040000047882 */ /* 0x000fe20000000000 */
[----:B------:R-:W-:Y:S01]  /*0260*/  UMOV UR5, 0x1 ;  /* 0x0000000100057882 */ /* 0x000fe20000000000 */
[----:B------:R-:W-:Y:S01]  /*0270*/  UMOV UR8, 0x80 ;  /* 0x0000008000087882 */ /* 0x000fe20000000000 */
[----:B------:R-:W-:Y:S01]  /*0280*/  ELECT P0, URZ, PT ;  /* 0x00000000003f782f */ /* 0x000fe20003800000 */
[----:B------:R-:W-:-:S04]  /*0290*/  UIADD3 UR8, -UR8, 0x100000, URZ ;  /* 0x0010000008087890 */ /* 0x000fc8000fffe13f */
[----:B------:R-:W-:Y:S02]  /*02a0*/  USHF.L.U32 UR9, UR8, 0xb, URZ ;  /* 0x0000000b08097899 */ /* 0x000fe4000800063f */
[----:B------:R-:W-:Y:S02]  /*02b0*/  USHF.L.U32 UR8, UR8, 0x1, URZ ;  /* 0x0000000108087899 */ /* 0x000fe4000800063f */
[----:B0-----:R-:W-:Y:S02]  /*02c0*/  ULEA UR7, UR7, UR4, 0x18 ;  /* 0x0000000407077291 */ /* 0x001fe4000f8ec03f */
[----:B------:R-:W-:-:S04]  /*02d0*/  UIADD3 UR4, -UR5, 0x100000, URZ ;  /* 0x0010000005047890 */ /* 0x000fc8000fffe13f */
[----:B------:R-:W-:Y:S02]  /*02e0*/  USHF.L.U32 UR5, UR4, 0xb, URZ ;  /* 0x0000000b04057899 */ /* 0x000fe4000800063f */
[----:B------:R-:W-:Y:S01]  /*02f0*/  USHF.L.U32 UR4, UR4, 0x1, URZ ;  /* 0x0000000104047899 */ /* 0x000fe2000800063f */
[----:B------:R-:W0:Y:S11]  /*0300*/  FENCE.VIEW.ASYNC.S ;  /* 0x00000000000073c6 */ /* 0x000e360000000000 */
[----:B0-----:R0:W1:Y:S01]  /*0310*/  SYNCS.EXCH.64 URZ, [UR7], UR4 ;  /* 0x00000004073f75b2 */ /* 0x0010620008000100 */
[----:B------:R0:W2:Y:S01]  /*0320*/  SYNCS.EXCH.64 URZ, [UR7+0x28], UR8 ;  /* 0x00002808073f75b2 */ /* 0x0000a20008000100 */
[----:B------:R0:W3:Y:S01]  /*0330*/  SYNCS.EXCH.64 URZ, [UR7+0x8], UR4 ;  /* 0x00000804073f75b2 */ /* 0x0000e20008000100 */
[----:B------:R0:W4:Y:S01]  /*0340*/  SYNCS.EXCH.64 URZ, [UR7+0x30], UR8 ;  /* 0x00003008073f75b2 */ /* 0x0001220008000100 */
[----:B------:R0:W0:Y:S01]  /*0350*/  SYNCS.EXCH.64 URZ, [UR7+0x10], UR4 ;  /* 0x00001004073f75b2 */ /* 0x0000220008000100 */
[----:B------:R0:W0:Y:S01]  /*0360*/  SYNCS.EXCH.64 URZ, [UR7+0x38], UR8 ;  /* 0x00003808073f75b2 */ /* 0x0000220008000100 */
[----:B------:R0:W0:Y:S01]  /*0370*/  SYNCS.EXCH.64 URZ, [UR7+0x18], UR4 ;  /* 0x00001804073f75b2 */ /* 0x0000220008000100 */
[----:B------:R0:W0:Y:S01]  /*0380*/  SYNCS.EXCH.64 URZ, [UR7+0x40], UR8 ;  /* 0x00004008073f75b2 */ /* 0x0000220008000100 */
[----:B------:R0:W0:Y:S01]  /*0390*/  SYNCS.EXCH.64 URZ, [UR7+0x20], UR4 ;  /* 0x00002004073f75b2 */ /* 0x0000220008000100 */
[----:B------:R0:W0:Y:S01]  /*03a0*/  SYNCS.EXCH.64 URZ, [UR7+0x48], UR8 ;  /* 0x00004808073f75b2 */ /* 0x0000220008000100 */
[----:B------:R-:W-:Y:S01]  /*03b0*/  NOP ;  /* 0x0000000000007918 */ /* 0x000fe20000000000 */
.L_x_2:
[----:B------:R-:W5:Y:S01]  /*03c0*/  SHFL.IDX PT, R5, R0, RZ, 0x1f ;  /* 0x00001fff00057589 */ /* 0x000f6200000e0000 */
[----:B------:R-:W-:Y:S01]  /*03d0*/  ELECT P0, URZ, PT ;  /* 0x00000000003f782f */ /* 0x000fe20003800000 */
[----:B------:R-:W-:Y:S01]  /*03e0*/  NOP ;  /* 0x0000000000007918 */ /* 0x000fe20000000000 */
[----:B------:R-:W-:Y:S01]  /*03f0*/  ELECT P1, URZ, PT ;  /* 0x00000000003f782f */ /* 0x000fe20003820000 */
[----:B------:R1:W2:Y:S01]  /*0400*/  SHFL.IDX PT, R4, R0, RZ, 0x1f ;  /* 0x00001fff00047589 */ /* 0x0002a200000e0000 */
[----:B0-----:R-:W-:Y:S01]  /*0410*/  UMOV UR4, 0x20 ;  /* 0x0000002000047882 */ /* 0x001fe20000000000 */
[----:B------:R-:W-:Y:S01]  /*0420*/  UMOV UR9, 0x80 ;  /* 0x0000008000097882 */ /* 0x000fe20000000000 */
[----:B------:R-:W-:Y:S01]  /*0430*/  NOP ;  /* 0x0000000000007918 */ /* 0x000fe20000000000 */
[----:B------:R-:W0:Y:S01]  /*0440*/  SHFL.IDX PT, R2, R2, RZ, 0x1f ;  /* 0x00001fff02027589 */ /* 0x000e2200000e0000 */
[----:B------:R-:W-:Y:S01]  /*0450*/  ULDC.64 UR20, c[0x0][0x208] ;  /* 0x0000820000147ab9 */ /* 0x000fe20000000a00 */
[----:B-1----:R-:W-:-:S04]  /*0460*/  SHF.R.S32.HI R0, RZ, 0x1f, R3 ;  /* 0x0000001fff007819 */ /* 0x002fc80000011403 */
[----:B------:R-:W-:-:S04]  /*0470*/  LEA.HI R0, R0, R3, RZ, 0x7 ;  /* 0x0000000300007211 */ /* 0x000fc800078f38ff */
[----:B------:R-:W-:Y:S02]  /*0480*/  LOP3.LUT R0, R0, 0xffffff80, RZ, 0xc0, !PT ;  /* 0xffffff8000007812 */ /* 0x000fe400078ec0ff */
[----:B-----5:R-:W-:Y:S02]  /*0490*/  ISETP.NE.OR P0, PT, R5, RZ, !P0 ;  /* 0x000000ff0500720c */ /* 0x020fe40004705670 */
[----:B--2---:R-:W-:Y:S02]  /*04a0*/  ISETP.NE.OR P1, PT, R4, RZ, !P1 ;  /* 0x000000ff0400720c */ /* 0x004fe40004f25670 */
[----:B0-----:R-:W-:Y:S01]  /*04b0*/  R2UR UR18, R2 ;  /* 0x00000000021272ca */ /* 0x001fe200000e0000 */
[----:B------:R-:W-:-:S08]  /*04c0*/  IMAD.IADD R2, R3, 0x1, -R0 ;  /* 0x0000000103027824 */ /* 0x000fd000078e0a00 */
[----:B------:R-:W-:Y:S02]  /*04d0*/  VOTEU.ALL UP0, P0 ;  /* 0x00000000003f7886 */ /* 0x000fe40000000000 */
[----:B------:R-:W-:-:S03]  /*04e0*/  VOTEU.ALL UP1, P1 ;  /* 0x00000000003f7886 */ /* 0x000fc60000820000 */
[----:B------:R-:W0:Y:S01]  /*04f0*/  @!UP0 S2UR UR8, SR_CgaCtaId ;  /* 0x00000000000889c3 */ /* 0x000e220000008800 */
[----:B------:R-:W-:Y:S01]  /*0500*/  @!UP0 UMOV UR7, 0x400 ;  /* 0x0000040000078882 */ /* 0x000fe20000000000 */
[----:B------:R-:W-:-:S04]  /*0510*/  @!UP0 UIADD3 UR4, -UR4, 0x100000, URZ ;  /* 0x0010000004048890 */ /* 0x000fc8000fffe13f */
[----:B------:R-:W-:Y:S02]  /*0520*/  @!UP0 USHF.L.U32 UR5, UR4, 0xb, URZ ;  /* 0x0000000b04058899 */ /* 0x000fe4000800063f */
[----:B------:R-:W-:Y:S01]  /*0530*/  @!UP0 USHF.L.U32 UR4, UR4, 0x1, URZ ;  /* 0x0000000104048899 */ /* 0x000fe2000800063f */
[----:B------:R-:W-:Y:S01]  /*0540*/  @!UP1 UMOV UR10, 0x400 ;  /* 0x00000400000a9882 */ /* 0x000fe20000000000 */
[----:B------:R-:W-:Y:S01]  /*0550*/  VOTEU.ALL UP2, P1 ;  /* 0x00000000003f7886 */ /* 0x000fe20000840000 */
[----:B------:R-:W-:Y:S01]  /*0560*/  VOTEU.ALL UP3, P1 ;  /* 0x00000000003f7886 */ /* 0x000fe20000860000 */
[----:B------:R-:W-:Y:S01]  /*0570*/  VOTEU.ALL UP4, P1 ;  /* 0x00000000003f7886 */ /* 0x000fe20000880000 */
[----:B------:R-:W1:Y:S01]  /*0580*/  @!UP1 S2UR UR11, SR_CgaCtaId ;  /* 0x00000000000b99c3 */ /* 0x000e620000008800 */
[----:B------:R-:W-:Y:S01]  /*0590*/  VOTEU.ALL UP5, P1 ;  /* 0x00000000003f7886 */ /* 0x000fe200008a0000 */
[----:B------:R-:W-:Y:S01]  /*05a0*/  ISETP.NE.AND P1, PT, RZ, UR13, PT ;  /* 0x0000000dff007c0c */ /* 0x000fe2000bf25270 */
[----:B0-----:R-:W-:-:S02]  /*05b0*/  @!UP0 ULEA UR7, UR8, UR7, 0x18 ;  /* 0x0000000708078291 */ /* 0x001fc4000f8ec03f */
[----:B------:R-:W-:-:S04]  /*05c0*/  @!UP1 UIADD3 UR8, -UR9, 0x100000, URZ ;  /* 0x0010000009089890 */ /* 0x000fc8000fffe13f */
[----:B------:R-:W-:Y:S02]  /*05d0*/  @!UP1 USHF.L.U32 UR9, UR8, 0xb, URZ ;  /* 0x0000000b08099899 */ /* 0x000fe4000800063f */
[----:B------:R-:W-:Y:S01]  /*05e0*/  @!UP1 USHF.L.U32 UR8, UR8, 0x1, URZ ;  /* 0x0000000108089899 */ /* 0x000fe2000800063f */
[----:B------:R-:W-:Y:S01]  /*05f0*/  VOTEU.ALL UP0, P0 ;  /* 0x00000000003f7886 */ /* 0x000fe20000000000 */
[----:B-1----:R-:W-:Y:S01]  /*0600*/  @!UP1 ULEA UR10, UR11, UR10, 0x18 ;  /* 0x0000000a0b0a9291 */ /* 0x002fe2000f8ec03f */
[----:B------:R-:W-:Y:S01]  /*0610*/  VOTEU.ALL UP1, P0 ;  /* 0x00000000003f7886 */ /* 0x000fe20000020000 */
[----:B------:R-:W0:Y:S02]  /*0620*/  FENCE.VIEW.ASYNC.S ;  /* 0x00000000000073c6 */ /* 0x000e240000000000 */
[----:B0-----:R-:W3:Y:S02]  /*0630*/  @!UP0 SYNCS.EXCH.64 URZ, [UR7+0x80], UR4 ;  /* 0x00008004073f85b2 */ /* 0x001ee40008000100 */
[----:B------:R0:W3:Y:S01]  /*0640*/  @!UP1 SYNCS.EXCH.64 URZ, [UR7+0x88], UR4 ;  /* 0x00008804073f95b2 */ /* 0x0000e20008000100 */
[----:B------:R-:W-:Y:S01]  /*0650*/  NOP ;  /* 0x0000000000007918 */ /* 0x000fe20000000000 */
[----:B0-----:R-:W-:-:S02]  /*0660*/  ULDC.64 UR4, c[0x0][0x598] ;  /* 0x0001660000047ab9 */ /* 0x001fc40000000a00 */
[----:B------:R-:W-:Y:S02]  /*0670*/  ISETP.NE.U32.AND P0, PT, RZ, UR4, PT ;  /* 0x00000004ff007c0c */ /* 0x000fe4000bf05070 */
[----:B------:R0:W3:Y:S02]  /*0680*/  @!UP2 SYNCS.EXCH.64 URZ, [UR10+0x60], UR8 ;  /* 0x000060080a3fa5b2 */ /* 0x0000e40008000100 */
[----:B------:R-:W-:Y:S01]  /*0690*/  ISETP.NE.AND.EX P0, PT, RZ, UR5, PT, P0 ;  /* 0x00000005ff007c0c */ /* 0x000fe2000bf05300 */
[----:B------:R0:W3:Y:S01]  /*06a0*/  @!UP3 SYNCS.EXCH.64 URZ, [UR10+0x68], UR8 ;  /* 0x000068080a3fb5b2 */ /* 0x0000e20008000100 */
[----:B------:R0:W3:Y:S01]  /*06b0*/  @!UP4 SYNCS.EXCH.64 URZ, [UR10+0x70], UR8 ;  /* 0x000070080a3fc5b2 */ /* 0x0000e20008000100 */
[----:B------:R0:W3:Y:S01]  /*06c0*/  @!UP5 SYNCS.EXCH.64 URZ, [UR10+0x78], UR8 ;  /* 0x000078080a3fd5b2 */ /* 0x0000e20008000100 */
[----:B------:R-:W-:Y:S01]  /*06d0*/  NOP ;  /* 0x0000000000007918 */ /* 0x000fe20000000000 */
[----:B---34-:R-:W-:Y:S08]  /*06e0*/  BAR.SYNC.DEFER_BLOCKING 0x0 ;  /* 0x0000000000007b1d */ /* 0x018ff00000010000 */
[----:B0-----:R-:W-:Y:S05]  /*06f0*/  @!P0 BRA `(.L_x_3) ;  /* 0x0000000000208947 */ /* 0x001fea0003800000 */
[----:B------:R-:W0:Y:S02]  /*0700*/  LDC.64 R4, c[0x0][0x598] ;  /* 0x00016600ff047b82 */ /* 0x000e240000000a00 */
[----:B0-----:R-:W2:Y:S02]  /*0710*/  LDG.E.64 R4, desc[UR20][R4.64] ;  /* 0x0000001404047981 */ /* 0x001ea4000c1e1b00 */
[----:B--2---:R-:W-:-:S04]  /*0720*/  ISETP.NE.U32.AND P0, PT, R4, RZ, PT ;  /* 0x000000ff0400720c */ /* 0x004fc80003f05070 */
[----:B------:R-:W-:-:S13]  /*0730*/  ISETP.NE.AND.EX P0, PT, R5, RZ, PT, P0 ;  /* 0x000000ff0500720c */ /* 0x000fda0003f05300 */
[----:B------:R-:W-:Y:S05]  /*0740*/  @!P0 BRA `(.L_x_3) ;  /* 0x00000000000c8947 */ /* 0x000fea0003800000 */
[----:B------:R-:W2:Y:S02]  /*0750*/  LD.E R4, desc[UR20][R4.64] ;  /* 0x0000001404047980 */ /* 0x000ea4000c101900 */
[----:B--2---:R-:W-:Y:S01]  /*0760*/  R2UR UR32, R4 ;  /* 0x00000000042072ca */ /* 0x004fe200000e0000 */
[----:B------:R-:W-:-:S14]  /*0770*/  BRA `(.L_x_4) ;  /* 0x0000000000247947 */ /* 0x000fdc0003800000 */
.L_x_3:
[----:B------:R-:W-:Y:S02]  /*0780*/  ULDC.64 UR4, c[0x0][0x588] ;  /* 0x0001620000047ab9 */ /* 0x000fe40000000a00 */
[----:B------:R-:W-:-:S04]  /*0790*/  ISETP.NE.U32.AND P0, PT, RZ, UR4, PT ;  /* 0x00000004ff007c0c */ /* 0x000fc8000bf05070 */
[----:B------:R-:W-:-:S13]  /*07a0*/  ISETP.NE.AND.EX P0, PT, RZ, UR5, PT, P0 ;  /* 0x00000005ff007c0c */ /* 0x000fda000bf05300 */
[----:B------:R-:W-:Y:S05]  /*07b0*/  @!P0 BRA `(.L_x_5) ;  /* 0x0000000000108947 */ /* 0x000fea0003800000 */
[----:B------:R-:W0:Y:S02]  /*07c0*/  LDC.64 R4, c[0x0][0x588] ;  /* 0x00016200ff047b82 */ /* 0x000e240000000a00 */
[----:B0-----:R-:W2:Y:S02]  /*07d0*/  LDG.E R4, desc[UR20][R4.64] ;  /* 0x0000001404047981 */ /* 0x001ea4000c1e1900 */
[----:B--2---:R-:W-:Y:S01]  /*07e0*/  R2UR UR32, R4 ;  /* 0x00000000042072ca */ /* 0x004fe200000e0000 */
[----:B------:R-:W-:-:S14]  /*07f0*/  BRA `(.L_x_4) ;  /* 0x0000000000047947 */ /* 0x000fdc0003800000 */
.L_x_5:
[----:B------:R-:W-:-:S05]  /*0800*/  ULDC UR32, c[0x0][0x580] ;  /* 0x0001600000207ab9 */ /* 0x000fca0000000800 */
.L_x_4:
[----:B------:R-:W-:Y:S02]  /*0810*/  ULDC.64 UR4, c[0x0][0x5a0] ;  /* 0x0001680000047ab9 */ /* 0x000fe40000000a00 */
[----:B------:R-:W-:-:S04]  /*0820*/  ISETP.NE.U32.AND P0, PT, RZ, UR4, PT ;  /* 0x00000004ff007c0c */ /* 0x000fc8000bf05070 */
[----:B------:R-:W-:-:S13]  /*0830*/  ISETP.NE.AND.EX P0, PT, RZ, UR5, PT, P0 ;  /* 0x00000005ff007c0c */ /* 0x000fda000bf05300 */
[----:B------:R-:W-:Y:S05]  /*0840*/  @!P0 BRA `(.L_x_6) ;  /* 0x0000000000208947 */ /* 0x000fea0003800000 */
        /* <DEDUP_REMOVED lines=8> */
.L_x_6:
        /* <DEDUP_REMOVED lines=8> */
.L_x_8:
[----:B------:R-:W-:-:S05]  /*0950*/  ULDC UR31, c[0x0][0x584] ;  /* 0x00016100001f7ab9 */ /* 0x000fca0000000800 */
.L_x_7:
[----:B------:R-:W0:Y:S01]  /*0960*/  LDC R0, c[0x0][0x65c] ;  /* 0x00019700ff007b82 */ /* 0x000e220000000800 */
[----:B------:R-:W1:Y:S01]  /*0970*/  S2R R12, SR_CTAID.Y ;  /* 0x00000000000c7919 */ /* 0x000e620000002600 */
[----:B------:R-:W-:Y:S01]  /*0980*/  IMAD.MOV.U32 R5, RZ, RZ, RZ ;  /* 0x000000ffff057224 */ /* 0x000fe200078e00ff */
[----:B------:R-:W-:Y:S01]  /*0990*/  UISETP.NE.AND UP0, UPT, UR13, 0x2, UPT ;  /* 0x000000020d00788c */ /* 0x000fe2000bf05270 */
[----:B------:R-:W2:Y:S01]  /*09a0*/  S2R R4, SR_CTAID.X ;  /* 0x0000000000047919 */ /* 0x000ea20000002500 */
[----:B------:R-:W-:Y:S01]  /*09b0*/  ULDC UR7, c[0x0][0x28c] ;  /* 0x0000a30000077ab9 */ /* 0x000fe20000000800 */
[----:B------:R-:W-:Y:S01]  /*09c0*/  UMOV UR5, URZ ;  /* 0x0000003f00057c82 */ /* 0x000fe20008000000 */
[----:B------:R-:W-:Y:S02]  /*09d0*/  UIADD3 UR7, UR7, 0x7f, URZ ;  /* 0x0000007f07077890 */ /* 0x000fe4000fffe03f */
[----:B------:R-:W-:Y:S01]  /*09e0*/  PLOP3.LUT P0, PT, PT, PT, UP0, 0x80, 0x0 ;  /* 0x000000000000781c */ /* 0x000fe20003f0f008 */
[----:B------:R-:W-:Y:S01]  /*09f0*/  UMOV UR4, URZ ;  /* 0x0000003f00047c82 */ /* 0x000fe20008000000 */
[----:B------:R-:W-:Y:S01]  /*0a00*/  ULDC.64 UR22, c[0x0][0x650] ;  /* 0x0001940000167ab9 */ /* 0x000fe20000000a00 */
[----:B------:R-:W-:-:S04]  /*0a10*/  USHF.R.S32.HI UR10, URZ, 0x1f, UR7 ;  /* 0x0000001f3f0a7899 */ /* 0x000fc80008011407 */
[----:B------:R-:W-:-:S04]  /*0a20*/  ULEA.HI UR10, UR10, UR7, URZ, 0x7 ;  /* 0x000000070a0a7291 */ /* 0x000fc8000f8f383f */
[----:B------:R-:W-:Y:S01]  /*0a30*/  USHF.R.S32.HI UR14, URZ, 0x7, UR10 ;  /* 0x000000073f0e7899 */ /* 0x000fe2000801140a */
[----:B0-----:R-:W-:-:S13]  /*0a40*/  ISETP.NE.AND P2, PT, R0, 0x1, PT ;  /* 0x000000010000780c */ /* 0x001fda0003f45270 */
[----:B------:R-:W2:Y:S01]  /*0a50*/  @P2 LDC R9, c[0x0][0x10] ;  /* 0x00000400ff092b82 */ /* 0x000ea20000000800 */
[----:B-1----:R-:W-:Y:S02]  /*0a60*/  @P2 IMAD.MOV.U32 R6, RZ, RZ, R12 ;  /* 0x000000ffff062224 */ /* 0x002fe400078e000c */
[----:B------:R-:W-:-:S05]  /*0a70*/  @P2 IMAD.MOV.U32 R7, RZ, RZ, RZ ;  /* 0x000000ffff072224 */ /* 0x000fca00078e00ff */
[----:B------:R-:W0:Y:S01]  /*0a80*/  @!P2 LDC R11, c[0x0][0xc] ;  /* 0x00000300ff0bab82 */ /* 0x000e220000000800 */
[----:B------:R-:W-:Y:S01]  /*0a90*/  ULDC UR8, c[0x0][0xc] ;  /* 0x0000030000087ab9 */ /* 0x000fe20000000800 */
[----:B------:R-:W-:Y:S01]  /*0aa0*/  ULDC UR9, c[0x0][0x10] ;  /* 0x0000040000097ab9 */ /* 0x000fe20000000800 */
[----:B------:R-:W-:Y:S01]  /*0ab0*/  ULDC UR7, c[0x0][0x14] ;  /* 0x0000050000077ab9 */ /* 0x000fe20000000800 */
[----:B------:R-:W-:-:S04]  /*0ac0*/  UIMAD.WIDE.U32 UR8, UR8, UR9, URZ ;  /* 0x00000009080872a5 */ /* 0x000fc8000f8e003f */
[----:B------:R-:W-:Y:S02]  /*0ad0*/  UIMAD.WIDE.U32 UR16, UR8, UR7, URZ ;  /* 0x00000007081072a5 */ /* 0x000fe4000f8e003f */
[----:B------:R-:W-:-:S04]  /*0ae0*/  UIMAD UR13, UR9, UR7, URZ ;  /* 0x00000007090d72a4 */ /* 0x000fc8000f8e023f */
[----:B------:R-:W-:Y:S01]  /*0af0*/  UIADD3 UR13, UR17, UR13, URZ ;  /* 0x0000000d110d7290 */ /* 0x000fe2000fffe03f */
[----:B--2---:R-:W-:-:S04]  /*0b00*/  @P2 IMAD.WIDE.U32 R8, R4, R9, R6 ;  /* 0x0000000904082225 */ /* 0x004fc800078e0006 */
[----:B------:R-:W-:Y:S02]  /*0b10*/  @P2 IMAD.MOV.U32 R13, RZ, RZ, R8 ;  /* 0x000000ffff0d2224 */ /* 0x000fe400078e0008 */
[----:B0-----:R-:W-:-:S04]  /*0b20*/  @!P2 IMAD.WIDE.U32 R6, R11, R12, R4 ;  /* 0x0000000c0b06a225 */ /* 0x001fc800078e0004 */
[----:B------:R-:W-:Y:S02]  /*0b30*/  @P2 IMAD.MOV.U32 R11, RZ, RZ, RZ ;  /* 0x000000ffff0b2224 */ /* 0x000fe400078e00ff */
[----:B------:R-:W-:Y:S02]  /*0b40*/  @!P2 IMAD.MOV.U32 R13, RZ, RZ, R6 ;  /* 0x000000ffff0da224 */ /* 0x000fe400078e0006 */
[----:B------:R-:W-:Y:S02]  /*0b50*/  @P2 IMAD.IADD R10, R9, 0x1, R11 ;  /* 0x00000001090a2824 */ /* 0x000fe400078e020b */
[----:B------:R-:W-:Y:S01]  /*0b60*/  @!P2 IMAD.MOV.U32 R10, RZ, RZ, R7 ;  /* 0x000000ffff0aa224 */ /* 0x000fe200078e0007 */
[----:B------:R0:W-:Y:S01]  /*0b70*/  STL [R1+0x78], R13 ;  /* 0x0000780d01007387 */ /* 0x0001e20000100800 */
[----:B------:R-:W-:Y:S02]  /*0b80*/  IMAD.MOV.U32 R18, RZ, RZ, R13 ;  /* 0x000000ffff127224 */ /* 0x000fe400078e000d */
[----:B------:R-:W-:Y:S01]  /*0b90*/  IMAD.MOV.U32 R19, RZ, RZ, R10 ;  /* 0x000000ffff137224 */ /* 0x000fe200078e000a */
[----:B------:R0:W-:Y:S01]  /*0ba0*/  STL [R1+0x74], R10 ;  /* 0x0000740a01007387 */ /* 0x0001e20000100800 */
[----:B------:R-:W-:Y:S05]  /*0bb0*/  @P0 BRA `(.L_x_9) ;  /* 0x0000000000280947 */ /* 0x000fea0003800000 */
[----:B------:R-:W-:Y:S01]  /*0bc0*/  IADD3 R18, P0, R18, UR16, RZ ;  /* 0x0000001012127c10 */ /* 0x000fe2000ff1e0ff */
[----:B------:R-:W-:Y:S02]  /*0bd0*/  UISETP.GE.U32.AND UP0, UPT, UR14, 0x5, UPT ;  /* 0x000000050e00788c */ /* 0x000fe4000bf06070 */
[----:B------:R-:W-:Y:S01]  /*0be0*/  UIMAD.WIDE.U32 UR4, UR14, -0x33333333, URZ ;  /* 0xcccccccd0e0478a5 */ /* 0x000fe2000f8e003f */
[----:B------:R-:W-:Y:S01]  /*0bf0*/  IADD3.X R19, R19, UR13, RZ, P0, !PT ;  /* 0x0000000d13137c10 */ /* 0x000fe200087fe4ff */
[----:B------:R1:W-:Y:S02]  /*0c00*/  STL [R1+0x78], R18 ;  /* 0x0000781201007387 */ /* 0x0003e40000100800 */
[----:B------:R-:W-:Y:S02]  /*0c10*/  USHF.R.U32.HI UR5, URZ, 0x2, UR5 ;  /* 0x000000023f057899 */ /* 0x000fe40008011605 */
[----:B------:R1:W-:Y:S01]  /*0c20*/  STL [R1+0x74], R19 ;  /* 0x0000741301007387 */ /* 0x0003e20000100800 */
[----:B------:R-:W-:-:S02]  /*0c30*/  UMOV UR4, URZ ;  /* 0x0000003f00047c82 */ /* 0x000fc40008000000 */
[----:B------:R-:W-:Y:S02]  /*0c40*/  @UP0 ULOP3.LUT UR4, UR5, 0x1, URZ, 0xc0, !UPT ;  /* 0x0000000105040892 */ /* 0x000fe4000f8ec03f */
[----:B------:R-:W-:-:S12]  /*0c50*/  UIMAD UR5, UR5, -0x5, UR14 ;  /* 0xfffffffb050578a4 */ /* 0x000fd8000f8e020e */
.L_x_9:
[----:B------:R-:W-:Y:S01]  /*0c60*/  IMAD.MOV.U32 R8, RZ, RZ, -0x1 ;  /* 0xffffffffff087424 */ /* 0x000fe200078e00ff */
[----:B------:R-:W-:Y:S01]  /*0c70*/  ISETP.GE.U32.AND P0, PT, R18, UR22, PT ;  /* 0x0000001612007c0c */ /* 0x000fe2000bf06070 */
[----:B------:R-:W-:Y:S01]  /*0c80*/  IMAD.MOV.U32 R6, RZ, RZ, -0x1 ;  /* 0xffffffffff067424 */ /* 0x000fe200078e00ff */
[----:B------:R-:W-:Y:S01]  /*0c90*/  PRMT R0, RZ, 0x7610, R0 ;  /* 0x00007610ff007816 */ /* 0x000fe20000000000 */
[----:B------:R-:W-:Y:S01]  /*0ca0*/  IMAD.MOV.U32 R7, RZ, RZ, -0x1 ;  /* 0xffffffffff077424 */ /* 0x000fe200078e00ff */
[----:B------:R2:W-:Y:S01]  /*0cb0*/  STL [R1+0x7c], R8 ;  /* 0x00007c0801007387 */ /* 0x0005e20000100800 */
[----:B------:R-:W-:-:S03]  /*0cc0*/  ISETP.GE.U32.AND.EX P0, PT, R19, UR23, PT, P0 ;  /* 0x0000001713007c0c */ /* 0x000fc6000bf06100 */
[----:B------:R2:W-:Y:S04]  /*0cd0*/  STL [R1+0x70], R6 ;  /* 0x0000700601007387 */ /* 0x0005e80000100800 */
[----:B------:R2:W-:Y:S06]  /*0ce0*/  STL [R1+0x80], R7 ;  /* 0x0000800701007387 */ /* 0x0005ec0000100800 */
[----:B------:R-:W-:Y:S05]  /*0cf0*/  @P0 BRA `(.L_x_10) ;  /* 0x0000000400680947 */ /* 0x000fea0003800000 */
[----:B------:R-:W3:Y:S01]  /*0d00*/  LDC.64 R14, c[0x0][0x628] ;  /* 0x00018a00ff0e7b82 */ /* 0x000ee20000000a00 */
[----:B--2---:R-:W-:Y:S02]  /*0d10*/  IMAD.MOV.U32 R6, RZ, RZ, R18 ;  /* 0x000000ffff067224 */ /* 0x004fe400078e0012 */
[----:B------:R-:W-:-:S05]  /*0d20*/  IMAD.MOV.U32 R7, RZ, RZ, R19 ;  /* 0x000000ffff077224 */ /* 0x000fca00078e0013 */
[----:B------:R-:W2:Y:S08]  /*0d30*/  LDC R0, c[0x0][0x630] ;  /* 0x00018c00ff007b82 */ /* 0x000eb00000000800 */
[----:B------:R-:W4:Y:S01]  /*0d40*/  LDC.64 R16, c[0x0][0x620] ;  /* 0x00018800ff107b82 */ /* 0x000f220000000a00 */
[----:B---3--:R-:W-:-:S04]  /*0d50*/  ISETP.NE.U32.AND P0, PT, R14, RZ, PT ;  /* 0x000000ff0e00720c */ /* 0x008fc80003f05070 */
[----:B------:R-:W-:-:S13]  /*0d60*/  ISETP.NE.AND.EX P0, PT, R15, RZ, PT, P0 ;  /* 0x000000ff0f00720c */ /* 0x000fda0003f05300 */
[----:B--2-4-:R-:W-:Y:S05]  /*0d70*/  @!P0 BRA `(.L_x_11) ;  /* 0x0000000000288947 */ /* 0x014fea0003800000 */
[----:B------:R-:W2:Y:S02]  /*0d80*/  LDC R11, c[0x0][0x634] ;  /* 0x00018d00ff0b7b82 */ /* 0x000ea40000000800 */
[----:B--2---:R-:W-:-:S05]  /*0d90*/  IADD3 R11, P0, R18, R11, RZ ;  /* 0x0000000b120b7210 */ /* 0x004fca0007f1e0ff */
[----:B0-----:R-:W-:-:S04]  /*0da0*/  IMAD.X R13, RZ, RZ, R19, P0 ;  /* 0x000000ffff0d7224 */ /* 0x001fc800000e0613 */
[----:B------:R-:W-:-:S04]  /*0db0*/  IMAD.WIDE.U32 R6, R13, R14, RZ ;  /* 0x0000000e0d067225 */ /* 0x000fc800078e00ff */
[----:B------:R-:W-:-:S04]  /*0dc0*/  IMAD.WIDE.U32 R8, P0, R11, R15, R6 ;  /* 0x0000000f0b087225 */ /* 0x000fc80007800006 */
[----:B------:R-:W-:-:S04]  /*0dd0*/  IMAD.WIDE.U32 R6, R11, R14, RZ ;  /* 0x0000000e0b067225 */ /* 0x000fc800078e00ff */
[----:B------:R-:W-:Y:S01]  /*0de0*/  IMAD.X R11, RZ, RZ, RZ, P0 ;  /* 0x000000ffff0b7224 */ /* 0x000fe200000e06ff */
[----:B------:R-:W-:Y:S01]  /*0df0*/  IADD3 RZ, P0, R7, R8, RZ ;  /* 0x0000000807ff7210 */ /* 0x000fe20007f1e0ff */
[----:B------:R-:W-:-:S04]  /*0e00*/  IMAD.MOV.U32 R10, RZ, RZ, R9 ;  /* 0x000000ffff0a7224 */ /* 0x000fc800078e0009 */
[----:B------:R-:W-:-:S08]  /*0e10*/  IMAD.WIDE.U32.X R6, R13, R15, R10, P0 ;  /* 0x0000000f0d067225 */ /* 0x000fd000000e040a */
.L_x_11:
[-CC-:B------:R-:W-:Y:S01]  /*0e20*/  SHF.R.U64 R25, R6, R0.reuse, R7.reuse ;  /* 0x0000000006197219 */ /* 0x180fe20000001207 */
[----:B0-----:R-:W0:Y:S01]  /*0e30*/  LDC R10, c[0x0][0x618] ;  /* 0x00018600ff0a7b82 */ /* 0x001e220000000800 */
[----:B------:R-:W-:Y:S01]  /*0e40*/  SHF.R.U32.HI R5, RZ, R0, R7 ;  /* 0x00000000ff057219 */ /* 0x000fe20000011607 */
[----:B------:R-:W-:Y:S01]  /*0e50*/  IMAD.MOV.U32 R6, RZ, RZ, R18 ;  /* 0x000000ffff067224 */ /* 0x000fe200078e0012 */
[----:B------:R-:W-:Y:S01]  /*0e60*/  IADD3 R9, P0, RZ, -R25, RZ ;  /* 0x80000019ff097210 */ /* 0x000fe20007f1e0ff */
[----:B------:R-:W-:Y:S01]  /*0e70*/  IMAD.MOV.U32 R7, RZ, RZ, R19 ;  /* 0x000000ffff077224 */ /* 0x000fe200078e0013 */
[----:B------:R-:W-:Y:S01]  /*0e80*/  I2FP.F32.U32 R0, R4 ;  /* 0x0000000400007245 */ /* 0x000fe20000201000 */
[----:B------:R-:W-:Y:S02]  /*0e90*/  ULDC UR7, c[0x0][0x150] ;  /* 0x0000540000077ab9 */ /* 0x000fe40000000800 */
[----:B------:R-:W2:Y:S01]  /*0ea0*/  LDC.64 R22, c[0x0][0x640] ;  /* 0x00019000ff167b82 */ /* 0x000ea20000000a00 */
[----:B------:R-:W-:-:S02]  /*0eb0*/  IMAD.X R11, RZ, RZ, ~R5, P0 ;  /* 0x000000ffff0b7224 */ /* 0x000fc400000e0e05 */
[----:B------:R-:W-:Y:S01]  /*0ec0*/  FMUL R0, R0, UR7 ;  /* 0x0000000700007c20 */ /* 0x000fe20008400000 */
[----:B------:R-:W-:Y:S01]  /*0ed0*/  IMAD.WIDE.U32 R6, R9, R16, R6 ;  /* 0x0000001009067225 */ /* 0x000fe200078e0006 */
[----:B------:R-:W-:-:S03]  /*0ee0*/  ULDC UR7, c[0x0][0x154] ;  /* 0x0000550000077ab9 */ /* 0x000fc60000000800 */
[----:B------:R-:W-:Y:S01]  /*0ef0*/  IMAD R8, R11, R16, RZ ;  /* 0x000000100b087224 */ /* 0x000fe200078e02ff */
[----:B------:R-:W3:Y:S01]  /*0f00*/  LDC R5, c[0x0][0x144] ;  /* 0x00005100ff057b82 */ /* 0x000ee20000000800 */
[----:B------:R-:W4:Y:S02]  /*0f10*/  F2I.U32.TRUNC.NTZ R0, R0 ;  /* 0x0000000000007305 */ /* 0x000f24000020f000 */
[----:B------:R-:W-:-:S04]  /*0f20*/  IMAD R9, R9, R17, R8 ;  /* 0x0000001109097224 */ /* 0x000fc800078e0208 */
[----:B------:R-:W-:Y:S01]  /*0f30*/  IMAD.IADD R7, R7, 0x1, R9 ;  /* 0x0000000107077824 */ /* 0x000fe200078e0209 */
[----:B------:R-:W5:Y:S01]  /*0f40*/  LDC R16, c[0x0][0x608] ;  /* 0x00018200ff107b82 */ /* 0x000f620000000800 */
[----:B------:R-:W-:-:S03]  /*0f50*/  IMAD.MOV.U32 R9, RZ, RZ, -0x1 ;  /* 0xffffffffff097424 */ /* 0x000fc600078e00ff */
[--C-:B0-----:R-:W-:Y:S02]  /*0f60*/  SHF.R.U64 R14, R6, R10, R7.reuse ;  /* 0x0000000a060e7219 */ /* 0x101fe40000001207 */
[----:B------:R-:W-:Y:S02]  /*0f70*/  I2FP.F32.U32 R6, R12 ;  /* 0x0000000c00067245 */ /* 0x000fe40000201000 */
[----:B------:R-:W0:Y:S01]  /*0f80*/  LDC R20, c[0x0][0x658] ;  /* 0x00019600ff147b82 */ /* 0x000e220000000800 */
[----:B--2---:R-:W-:Y:S01]  /*0f90*/  ISETP.NE.U32.AND P0, PT, R22, RZ, PT ;  /* 0x000000ff1600720c */ /* 0x004fe20003f05070 */
[----:B----4-:R-:W-:Y:S02]  /*0fa0*/  IMAD.MOV R8, RZ, RZ, -R0 ;  /* 0x000000ffff087224 */ /* 0x010fe400078e0a00 */
[----:B------:R-:W-:Y:S01]  /*0fb0*/  FMUL R6, R6, UR7 ;  /* 0x0000000706067c20 */ /* 0x000fe20008400000 */
[----:B------:R-:W-:Y:S02]  /*0fc0*/  SHF.R.U32.HI R7, RZ, R10, R7 ;  /* 0x0000000aff077219 */ /* 0x000fe40000011607 */
[----:B------:R-:W-:Y:S01]  /*0fd0*/  ISETP.NE.AND.EX P0, PT, R23, RZ, PT, P0 ;  /* 0x000000ff1700720c */ /* 0x000fe20003f05300 */
[----:B------:R2:W4:Y:S01]  /*0fe0*/  F2I.U32.TRUNC.NTZ R13, R6 ;  /* 0x00000006000d7305 */ /* 0x000522000020f000 */
[----:B------:R-:W2:Y:S01]  /*0ff0*/  LDC R15, c[0x0][0x148] ;  /* 0x00005200ff0f7b82 */ /* 0x000ea20000000800 */
[----:B---3--:R-:W-:-:S07]  /*1000*/  IMAD R0, R5, R8, R4 ;  /* 0x0000000805007224 */ /* 0x008fce00078e0204 */
[----:B-1----:R-:W1:Y:S01]  /*1010*/  LDC R18, c[0x0][0x600] ;  /* 0x00018000ff127b82 */ /* 0x002e620000000800 */
[-CC-:B-----5:R-:W-:Y:S02]  /*1020*/  SHF.R.U64 R26, R14, R16.reuse, R7.reuse ;  /* 0x000000100e1a7219 */ /* 0x1a0fe40000001207 */
[----:B------:R-:W-:Y:S01]  /*1030*/  SHF.R.U32.HI R5, RZ, R16, R7 ;  /* 0x00000010ff057219 */ /* 0x000fe20000011607 */
[----:B------:R-:W-:-:S04]  /*1040*/  IMAD.MOV.U32 R7, RZ, RZ, 0x1 ;  /* 0x00000001ff077424 */ /* 0x000fc800078e00ff */
[----:B------:R-:W3:Y:S01]  /*1050*/  LDC R19, c[0x0][0x648] ;  /* 0x00019200ff137b82 */ /* 0x000ee20000000800 */
[-C--:B0-----:R-:W-:Y:S02]  /*1060*/  SHF.L.U32 R4, R9, R20.reuse, RZ ;  /* 0x0000001409047219 */ /* 0x081fe400000006ff */
[--C-:B------:R-:W-:Y:S02]  /*1070*/  SHF.R.U64 R16, R26, R20, R5.reuse ;  /* 0x000000141a107219 */ /* 0x100fe40000001205 */
[----:B------:R-:W-:Y:S02]  /*1080*/  LOP3.LUT R11, RZ, R4, RZ, 0x33, !PT ;  /* 0x00000004ff0b7212 */ /* 0x000fe400078e33ff */
[-C--:B------:R-:W-:Y:S01]  /*1090*/  SHF.R.U32.HI R5, RZ, R20.reuse, R5 ;  /* 0x00000014ff057219 */ /* 0x080fe20000011605 */
[----:B------:R-:W0:Y:S01]  /*10a0*/  LDC R21, c[0x0][0x638] ;  /* 0x00018e00ff157b82 */ /* 0x000e220000000800 */
[----:B------:R-:W-:Y:S01]  /*10b0*/  SHF.L.U32 R10, R7, R20, RZ ;  /* 0x00000014070a7219 */ /* 0x000fe200000006ff */
[----:B------:R-:W-:-:S06]  /*10c0*/  IMAD.MOV.U32 R4, RZ, RZ, R16 ;  /* 0x000000ffff047224 */ /* 0x000fcc00078e0010 */
[----:B------:R-:W0:Y:S01]  /*10d0*/  LDC R24, c[0x0][0x610] ;  /* 0x00018400ff187b82 */ /* 0x000e220000000800 */
[----:B--2-4-:R-:W-:Y:S05]  /*10e0*/  @!P0 BRA `(.L_x_12) ;  /* 0x0000000000288947 */ /* 0x014fea0003800000 */
[----:B------:R-:W2:Y:S02]  /*10f0*/  LDC R9, c[0x0][0x64c] ;  /* 0x00019300ff097b82 */ /* 0x000ea40000000800 */
[----:B--2---:R-:W-:-:S05]  /*1100*/  IADD3 R9, P0, R16, R9, RZ ;  /* 0x0000000910097210 */ /* 0x004fca0007f1e0ff */
[----:B------:R-:W-:-:S04]  /*1110*/  IMAD.X R17, RZ, RZ, R5, P0 ;  /* 0x000000ffff117224 */ /* 0x000fc800000e0605 */
[----:B------:R-:W-:-:S04]  /*1120*/  IMAD.WIDE.U32 R4, R17, R22, RZ ;  /* 0x0000001611047225 */ /* 0x000fc800078e00ff */
[----:B------:R-:W-:-:S04]  /*1130*/  IMAD.WIDE.U32 R6, P0, R9, R23, R4 ;  /* 0x0000001709067225 */ /* 0x000fc80007800004 */
[----:B------:R-:W-:-:S04]  /*1140*/  IMAD.WIDE.U32 R4, R9, R22, RZ ;  /* 0x0000001609047225 */ /* 0x000fc800078e00ff */
[----:B------:R-:W-:Y:S01]  /*1150*/  IMAD.X R9, RZ, RZ, RZ, P0 ;  /* 0x000000ffff097224 */ /* 0x000fe200000e06ff */
[----:B------:R-:W-:Y:S01]  /*1160*/  IADD3 RZ, P0, R5, R6, RZ ;  /* 0x0000000605ff7210 */ /* 0x000fe20007f1e0ff */
[----:B------:R-:W-:-:S04]  /*1170*/  IMAD.MOV.U32 R8, RZ, RZ, R7 ;  /* 0x000000ffff087224 */ /* 0x000fc800078e0007 */
[----:B------:R-:W-:-:S08]  /*1180*/  IMAD.WIDE.U32.X R4, R17, R23, R8, P0 ;  /* 0x0000001711047225 */ /* 0x000fd000000e0408 */
.L_x_12:
[----:B---3--:R-:W-:Y:S01]  /*1190*/  SHF.R.U64 R4, R4, R19, R5 ;  /* 0x0000001304047219 */ /* 0x008fe20000001205 */
[----:B-1----:R-:W-:Y:S01]  /*11a0*/  VIADD R5, R18, 0xffffffff ;  /* 0xffffffff12057836 */ /* 0x002fe20000000000 */
[----:B------:R-:W-:Y:S01]  /*11b0*/  LOP3.LUT R11, R26, R11, RZ, 0xc0, !PT ;  /* 0x0000000b1a0b7212 */ /* 0x000fe200078ec0ff */
[----:B------:R-:W-:Y:S02]  /*11c0*/  IMAD.MOV R13, RZ, RZ, -R13 ;  /* 0x000000ffff0d7224 */ /* 0x000fe400078e0a0d */
[----:B------:R-:W-:Y:S01]  /*11d0*/  IMAD.MOV R6, RZ, RZ, -R4 ;  /* 0x000000ffff067224 */ /* 0x000fe200078e0a04 */
[----:B------:R-:W-:Y:S01]  /*11e0*/  LOP3.LUT R14, R14, R5, RZ, 0xc0, !PT ;  /* 0x000000050e0e7212 */ /* 0x000fe200078ec0ff */
[----:B------:R-:W-:Y:S02]  /*11f0*/  @P2 IMAD R0, R15, R13, R12 ;  /* 0x0000000d0f002224 */ /* 0x000fe400078e020c */
[----:B------:R-:W-:Y:S02]  /*1200*/  IMAD R11, R10, R4, R11 ;  /* 0x000000040a0b7224 */ /* 0x000fe400078e020b */
[----:B0-----:R-:W-:-:S02]  /*1210*/  IMAD R5, R6, R21, R16 ;  /* 0x0000001506057224 */ /* 0x001fc400078e0210 */
[----:B------:R-:W-:Y:S02]  /*1220*/  IMAD R4, R11, R24, R0 ;  /* 0x000000180b047224 */ /* 0x000fe400078e0200 */
[----:B------:R-:W-:Y:S02]  /*1230*/  IMAD R5, R5, R18, R14 ;  /* 0x0000001205057224 */ /* 0x000fe400078e020e */
[----:B------:R-:W-:-:S03]  /*1240*/  IMAD.MOV.U32 R0, RZ, RZ, 0x1 ;  /* 0x00000001ff007424 */ /* 0x000fc600078e00ff */
[----:B------:R-:W-:Y:S02]  /*1250*/  SEL R6, R5, R4, !P2 ;  /* 0x0000000405067207 */ /* 0x000fe40005000000 */
[----:B------:R-:W-:-:S03]  /*1260*/  SEL R4, R4, R5, !P2 ;  /* 0x0000000504047207 */ /* 0x000fc60005000000 */
[----:B------:R3:W-:Y:S04]  /*1270*/  STL [R1+0x80], R6 ;  /* 0x0000800601007387 */ /* 0x0007e80000100800 */
[----:B------:R3:W-:Y:S04]  /*1280*/  STL [R1+0x70], R25 ;  /* 0x0000701901007387 */ /* 0x0007e80000100800 */
[----:B------:R3:W-:Y:S02]  /*1290*/  STL [R1+0x7c], R4 ;  /* 0x00007c0401007387 */ /* 0x0007e40000100800 */
.L_x_10:
[----:B------:R-:W-:Y:S05]  /*12a0*/  @!P1 BRA `(.L_x_13) ;  /* 0x000000dc00109947 */ /* 0x000fea0003800000 */
[----:B------:R-:W-:-:S06]  /*12b0*/  UISETP.GT.U32.AND UP0, UPT, UR12, 0x1, UPT ;  /* 0x000000010c00788c */ /* 0x000fcc000bf04070 */
[----:B------:R-:W-:-:S13]  /*12c0*/  PLOP3.LUT P0, PT, PT, PT, UP0, 0x80, 0x0 ;  /* 0x000000000000781c */ /* 0x000fda0003f0f008 */
[----:B------:R-:W-:Y:S05]  /*12d0*/  @P0 EXIT ;  /* 0x000000000000094d */ /* 0x000fea0003800000 */
.L_x_14:
[----:B------:R-:W-:-:S08]  /*12e0*/  NOP ;  /* 0x0000000000007918 */ /* 0x000fd00000000000 */
[----:B------:R-:W4:Y:S02]  /*12f0*/  USETMAXREG.TRY_ALLOC.CTAPOOL UP0, 0xe8 ;  /* 0x000000e8000079c8 */ /* 0x000f240008000600 */
[----:B----4-:R-:W-:-:S13]  /*1300*/  PLOP3.LUT P0, PT, PT, PT, UP0, 0x80, 0x0 ;  /* 0x000000000000781c */ /* 0x010fda0003f0f008 */
[----:B------:R-:W-:Y:S05]  /*1310*/  @!P0 BRA `(.L_x_14) ;  /* 0xfffffffc00f08947 */ /* 0x000fea000383ffff */
[----:B------:R-:W-:-:S13]  /*1320*/  LOP3.LUT P0, RZ, R0, 0xff, RZ, 0xc0, !PT ;  /* 0x000000ff00ff7812 */ /* 0x000fda000780c0ff */
[----:B------:R-:W-:Y:S05]  /*1330*/  @!P0 EXIT ;  /* 0x000000000000894d */ /* 0x000fea0003800000 */
[----:B------:R-:W4:Y:S01]  /*1340*/  S2UR UR6, SR_CgaCtaId ;  /* 0x00000000000679c3 */ /* 0x000f220000008800 */
[----:B------:R-:W-:Y:S01]  /*1350*/  SHF.R.S32.HI R3, RZ, 0x1f, R2 ;  /* 0x0000001fff037819 */ /* 0x000fe20000011402 */
[----:B------:R-:W-:Y:S01]  /*1360*/  UIADD3 UR7, UR18, -0x1, URZ ;  /* 0xffffffff12077890 */ /* 0x000fe2000fffe03f */
[----:B------:R-:W-:Y:S02]  /*1370*/  UMOV UR22, 0x400 ;  /* 0x0000040000167882 */ /* 0x000fe40000000000 */
[CC--:B------:R-:W-:Y:S01]  /*1380*/  LEA.HI R0, R3.reuse, R2.reuse, RZ, 0x2 ;  /* 0x0000000203007211 */ /* 0x0c0fe200078f10ff */
[----:B------:R-:W-:Y:S01]  /*1390*/  UISETP.LT.AND UP0, UPT, UR14, 0x1, UPT ;  /* 0x000000010e00788c */ /* 0x000fe2000bf01270 */
[----:B------:R-:W-:Y:S01]  /*13a0*/  LEA.HI R3, R3, R2, RZ, 0x5 ;  /* 0x0000000203037211 */ /* 0x000fe200078f28ff */
[----:B------:R-:W-:Y:S01]  /*13b0*/  ULOP3.LUT UR30, UR15, 0x1, URZ, 0xfc, !UPT ;  /* 0x000000010f1e7892 */ /* 0x000fe2000f8efc3f */
[--C-:B---3--:R-:W-:Y:S01]  /*13c0*/  SHF.R.S32.HI R4, RZ, 0x2, R0.reuse ;  /* 0x00000002ff047819 */ /* 0x108fe20000011400 */
[----:B------:R-:W-:Y:S01]  /*13d0*/  USEL UR19, UR14, 0x1, UP0 ;  /* 0x000000010e137887 */ /* 0x000fe20008000000 */
[----:B------:R-:W-:Y:S01]  /*13e0*/  SHF.R.S32.HI R5, RZ, 0x1f, R0 ;  /* 0x0000001fff057819 */ /* 0x000fe20000011400 */
[----:B------:R-:W-:Y:S01]  /*13f0*/  UISETP.NE.AND UP0, UPT, UR7, URZ, UPT ;  /* 0x0000003f0700728c */ /* 0x000fe2000bf05270 */
[----:B--2---:R-:W-:Y:S01]  /*1400*/  SHF.R.S32.HI R7, RZ, 0x5, R3 ;  /* 0x00000005ff077819 */ /* 0x004fe20000011403 */
[----:B------:R-:W-:Y:S01]  /*1410*/  USHF.L.U32 UR29, UR14, 0x1, URZ ;  /* 0x000000010e1d7899 */ /* 0x000fe2000800063f */
[----:B------:R-:W-:Y:S01]  /*1420*/  LEA.HI R5, R5, R4, RZ, 0x3 ;  /* 0x0000000405057211 */ /* 0x000fe200078f18ff */
[----:B------:R-:W-:Y:S01]  /*1430*/  UIADD3 UR19, -UR19, UR14, URZ ;  /* 0x0000000e13137290 */ /* 0x000fe2000fffe13f */
[----:B------:R-:W-:Y:S01]  /*1440*/  LOP3.LUT R3, R0, 0xfffffffc, RZ, 0xc0, !PT ;  /* 0xfffffffc00037812 */ /* 0x000fe200078ec0ff */
[----:B------:R-:W-:Y:S01]  /*1450*/  USEL UR27, URZ, 0x1, UP0 ;  /* 0x000000013f1b7887 */ /* 0x000fe20008000000 */
[----:B------:R-:W-:-:S03]  /*1460*/  LOP3.LUT R5, R5, 0xfffffff8, RZ, 0xc0, !PT ;  /* 0xfffffff805057812 */ /* 0x000fc600078ec0ff */
[----:B------:R-:W-:Y:S01]  /*1470*/  IMAD.IADD R6, R2, 0x1, -R3 ;  /* 0x0000000102067824 */ /* 0x000fe200078e0a03 */
[----:B----4-:R-:W-:Y:S01]  /*1480*/  ULEA UR22, UR6, UR22, 0x18 ;  /* 0x0000001606167291 */ /* 0x010fe2000f8ec03f */
[----:B------:R-:W-:Y:S01]  /*1490*/  IMAD.IADD R4, R4, 0x1, -R5 ;  /* 0x0000000104047824 */ /* 0x000fe200078e0a05 */
[----:B------:R-:W-:Y:S02]  /*14a0*/  USHF.L.U32 UR6, UR7, 0x3, URZ ;  /* 0x0000000307067899 */ /* 0x000fe4000800063f */
[----:B------:R2:W-:Y:S01]  /*14b0*/  STL [R1+0x84], R6 ;  /* 0x0000840601007387 */ /* 0x0005e20000100800 */
[----:B------:R-:W-:Y:S01]  /*14c0*/  UIADD3 UR28, UR22, 0x60, URZ ;  /* 0x00000060161c7890 */ /* 0x000fe2000fffe03f */
[--C-:B------:R-:W-:Y:S01]  /*14d0*/  IMAD R0, R7, -0x10, -R4.reuse ;  /* 0xfffffff007007824 */ /* 0x100fe200078e0a04 */
[----:B------:R-:W-:Y:S01]  /*14e0*/  ULOP3.LUT UR6, UR6, 0x8, URZ, 0xc0, !UPT ;  /* 0x0000000806067892 */ /* 0x000fe2000f8ec03f */
[----:B------:R-:W-:Y:S01]  /*14f0*/  SHF.R.S32.HI R5, RZ, 0x1f, R4 ;  /* 0x0000001fff057819 */ /* 0x000fe20000011404 */
[----:B------:R-:W-:-:S02]  /*1500*/  ULEA UR18, UR18, UR28, 0x3 ;  /* 0x0000001c12127291 */ /* 0x000fc4000f8e183f */
[----:B------:R-:W-:Y:S02]  /*1510*/  ULOP3.LUT UR26, UR6, 0x8, URZ, 0x3c, !UPT ;  /* 0x00000008061a7892 */ /* 0x000fe4000f8e3c3f */
[----:B------:R-:W-:Y:S01]  /*1520*/  ULOP3.LUT UR12, UR6, 0x18, URZ, 0x3c, !UPT ;  /* 0x00000018060c7892 */ /* 0x000fe2000f8e3c3f */
[----:B------:R-:W-:Y:S02]  /*1530*/  IMAD.WIDE R2, R7, 0x10, R4 ;  /* 0x0000001007027825 */ /* 0x000fe400078e0204 */
[----:B------:R-:W-:Y:S02]  /*1540*/  ULDC UR6, c[0x0][0x284] ;  /* 0x0000a10000067ab9 */ /* 0x000fe40000000800 */
[----:B------:R-:W-:-:S05]  /*1550*/  VIADD R0, R0, UR6 ;  /* 0x0000000600007c36 */ /* 0x000fca0008000000 */
[----:B------:R2:W-:Y:S04]  /*1560*/  STL [R1+0x90], R0 ;  /* 0x0000900001007387 */ /* 0x0005e80000100800 */
[----:B------:R2:W-:Y:S02]  /*1570*/  STL.64 [R1+0x88], R2 ;  /* 0x0000880201007387 */ /* 0x0005e40000100a00 */
.L_x_297:
[----:B--2---:R-:W-:Y:S01]  /*1580*/  IMAD.U32 R0, RZ, RZ, UR27 ;  /* 0x0000001bff007e24 */ /* 0x004fe2000f8e00ff */
[----:B0-----:R-:W2:Y:S01]  /*1590*/  LDC R2, c[0x0][0x28c] ;  /* 0x0000a300ff027b82 */ /* 0x001ea20000000800 */
[----:B------:R-:W-:Y:S01]  /*15a0*/  UMOV UR6, URZ ;  /* 0x0000003f00067c82 */ /* 0x000fe20008000000 */
[----:B------:R-:W-:Y:S02]  /*15b0*/  UMOV UR24, UR5 ;  /* 0x0000000500187c82 */ /* 0x000fe40008000000 */
[----:B------:R-:W-:-:S04]  /*15c0*/  SHF.L.U32 R0, R0, 0x1f, RZ ;  /* 0x0000001f00007819 */ /* 0x000fc800000006ff */
[----:B------:R-:W3:Y:S01]  /*15d0*/  SYNCS.PHASECHK.TRANS64.TRYWAIT P0, [UR18+-0x8], R0 ;  /* 0xfffff800ff0075a7 */ /* 0x000ee20008000152 */
[----:B--2---:R-:W-:Y:S01]  /*15e0*/  ISETP.GE.AND P1, PT, R2, 0x1, PT ;  /* 0x000000010200780c */ /* 0x004fe20003f26270 */
[----:B-1-34-:R-:W-:-:S12]  /*15f0*/  @!P0 BRA `(.L_x_15) ;  /* 0x000000e800808947 */ /* 0x01afd80003800000 */
.L_x_320:
[----:B------:R3:W-:Y:S01]  /*1600*/  STL [R1+0x6c], RZ ;  /* 0x00006cff01007387 */ /* 0x0007e20000100800 */
[----:B------:R-:W-:Y:S01]  /*1610*/  UMOV UR23, UR4 ;  /* 0x0000000400177c82 */ /* 0x000fe20008000000 */
[----:B------:R-:W-:Y:S01]  /*1620*/  UMOV UR7, URZ ;  /* 0x0000003f00077c82 */ /* 0x000fe20008000000 */
[----:B------:R-:W-:Y:S01]  /*1630*/  UMOV UR8, URZ ;  /* 0x0000003f00087c82 */ /* 0x000fe20008000000 */
[----:B------:R3:W-:Y:S01]  /*1640*/  STL [R1+0x68], RZ ;  /* 0x000068ff01007387 */ /* 0x0007e20000100800 */
[----:B--2---:R-:W-:Y:S01]  /*1650*/  IMAD.MOV.U32 R0, RZ, RZ, RZ ;  /* 0x000000ffff007224 */ /* 0x004fe200078e00ff */
[----:B------:R-:W-:Y:S02]  /*1660*/  CS2R R2, SRZ ;  /* 0x0000000000027805 */ /* 0x000fe4000001ff00 */
[----:B------:R-:W-:Y:S01]  /*1670*/  CS2R R4, SRZ ;  /* 0x0000000000047805 */ /* 0x000fe2000001ff00 */
[----:B------:R3:W-:Y:S01]  /*1680*/  STL [R1+0x64], RZ ;  /* 0x000064ff01007387 */ /* 0x0007e20000100800 */
[----:B------:R-:W-:-:S02]  /*1690*/  CS2R R6, SRZ ;  /* 0x0000000000067805 */ /* 0x000fc4000001ff00 */
[----:B------:R-:W-:Y:S02]  /*16a0*/  CS2R R8, SRZ ;  /* 0x0000000000087805 */ /* 0x000fe4000001ff00 */
[----:B0-----:R-:W-:Y:S01]  /*16b0*/  CS2R R10, SRZ ;  /* 0x00000000000a7805 */ /* 0x001fe2000001ff00 */
[----:B------:R3:W-:Y:S01]  /*16c0*/  STL [R1+0x60], RZ ;  /* 0x000060ff01007387 */ /* 0x0007e20000100800 */
[----:B------:R-:W-:Y:S02]  /*16d0*/  CS2R R12, SRZ ;  /* 0x00000000000c7805 */ /* 0x000fe4000001ff00 */
[----:B------:R-:W-:Y:S02]  /*16e0*/  CS2R R14, SRZ ;  /* 0x00000000000e7805 */ /* 0x000fe4000001ff00 */
[----:B------:R-:W-:Y:S01]  /*16f0*/  CS2R R16, SRZ ;  /* 0x0000000000107805 */ /* 0x000fe2000001ff00 */
[----:B------:R3:W-:Y:S01]  /*1700*/  STL [R1+0x5c], RZ ;  /* 0x00005cff01007387 */ /* 0x0007e20000100800 */
[----:B-1----:R-:W-:-:S02]  /*1710*/  CS2R R18, SRZ ;  /* 0x0000000000127805 */ /* 0x002fc4000001ff00 */
[----:B------:R-:W-:Y:S02]  /*1720*/  CS2R R20, SRZ ;  /* 0x0000000000147805 */ /* 0x000fe4000001ff00 */
[----:B------:R-:W-:Y:S01]  /*1730*/  CS2R R22, SRZ ;  /* 0x0000000000167805 */ /* 0x000fe2000001ff00 */
[----:B------:R3:W-:Y:S01]  /*1740*/  STL [R1+0x58], RZ ;  /* 0x000058ff01007387 */ /* 0x0007e20000100800 */
[----:B------:R-:W-:Y:S02]  /*1750*/  CS2R R152, SRZ ;  /* 0x0000000000987805 */ /* 0x000fe4000001ff00 */
[----:B------:R-:W-:Y:S02]  /*1760*/  CS2R R154, SRZ ;  /* 0x00000000009a7805 */ /* 0x000fe4000001ff00 */
[----:B------:R-:W-:Y:S01]  /*1770*/  CS2R R156, SRZ ;  /* 0x00000000009c7805 */ /* 0x000fe2000001ff00 */
[----:B------:R3:W-:Y:S01]  /*1780*/  STL [R1+0x54], RZ ;  /* 0x000054ff01007387 */ /* 0x0007e20000100800 */
[----:B------:R-:W-:-:S02]  /*1790*/  CS2R R158, SRZ ;  /* 0x00000000009e7805 */ /* 0x000fc4000001ff00 */
        /* <DEDUP_REMOVED lines=44> */
[----:B------:R-:W-:Y:S01]  /*1a60*/  CS2R R226, SRZ ;  /* 0x0000000000e27805 */ /* 0x000fe2000001ff00 */
[----:B------:R-:W-:Y:S01]  /*1a70*/  IMAD.MOV.U32 R228, RZ, RZ, RZ ;  /* 0x000000ffffe47224 */ /* 0x000fe200078e00ff */
[----:B------:R3:W-:Y:S01]  /*1a80*/  STL [R1+0x24], RZ ;  /* 0x000024ff01007387 */ /* 0x0007e20000100800 */
[----:B------:R-:W-:Y:S02]  /*1a90*/  CS2R R24, SRZ ;  /* 0x0000000000187805 */ /* 0x000fe4000001ff00 */
[----:B------:R-:W-:-:S02]  /*1aa0*/  CS2R R26, SRZ ;  /* 0x00000000001a7805 */ /* 0x000fc4000001ff00 */
[----:B------:R-:W-:Y:S01]  /*1ab0*/  CS2R R28, SRZ ;  /* 0x00000000001c7805 */ /* 0x000fe2000001ff00 */
[----:B------:R3:W-:Y:S01]  /*1ac0*/  STL [R1+0x20], RZ ;  /* 0x000020ff01007387 */ /* 0x0007e20000100800 */
[----:B------:R-:W-:Y:S02]  /*1ad0*/  CS2R R30, SRZ ;  /* 0x00000000001e7805 */ /* 0x000fe4000001ff00 */
[----:B------:R-:W-:Y:S02]  /*1ae0*/  CS2R R32, SRZ ;  /* 0x0000000000207805 */ /* 0x000fe4000001ff00 */
[----:B------:R-:W-:Y:S01]  /*1af0*/  CS2R R34, SRZ ;  /* 0x0000000000227805 */ /* 0x000fe2000001ff00 */
        /* <DEDUP_REMOVED lines=28> */
[----:B------:R3:W-:Y:S01]  /*1cc0*/  STL [R1], RZ ;  /* 0x000000ff01007387 */ /* 0x0007e20000100800 */
[----:B------:R-:W-:Y:S02]  /*1cd0*/  CS2R R78, SRZ ;  /* 0x00000000004e7805 */ /* 0x000fe4000001ff00 */
[----:B------:R-:W-:Y:S02]  /*1ce0*/  CS2R R80, SRZ ;  /* 0x0000000000507805 */ /* 0x000fe4000001ff00 */
[----:B------:R-:W-:Y:S02]  /*1cf0*/  CS2R R82, SRZ ;  /* 0x0000000000527805 */ /* 0x000fe4000001ff00 */
[----:B------:R-:W-:Y:S02]  /*1d00*/  CS2R R84, SRZ ;  /* 0x0000000000547805 */ /* 0x000fe4000001ff00 */
[----:B------:R-:W-:-:S02]  /*1d10*/  CS2R R86, SRZ ;  /* 0x0000000000567805 */ /* 0x000fc4000001ff00 */
[----:B------:R-:W-:Y:S02]  /*1d20*/  CS2R R88, SRZ ;  /* 0x0000000000587805 */ /* 0x000fe4000001ff00 */
        /* <DEDUP_REMOVED lines=30> */
[----:B------:R-:W-:Y:S01]  /*1f10*/  CS2R R150, SRZ ;  /* 0x0000000000967805 */ /* 0x000fe2000001ff00 */
[----:B---3--:R-:W-:Y:S06]  /*1f20*/  @!P1 BRA `(.L_x_16) ;  /* 0x0000001000a09947 */ /* 0x008fec0003800000 */
[----:B------:R-:W-:-:S06]  /*1f30*/  UISETP.NE.AND UP0, UPT, UR30, 0x3, UPT ;  /* 0x000000031e00788c */ /* 0x000fcc000bf05270 */
[----:B------:R-:W-:-:S13]  /*1f40*/  PLOP3.LUT P1, PT, PT, PT, UP0, 0x80, 0x0 ;  /* 0x000000000000781c */ /* 0x000fda0003f2f008 */
[----:B------:R-:W-:Y:S05]  /*1f50*/  @!P1 BRA `(.L_x_17) ;  /* 0x0000000000049947 */ /* 0x000fea0003800000 */
[----:B------:R-:W-:Y:S01]  /*1f60*/  BPT.TRAP 0x1 ;  /* 0x000000040000795c */ /* 0x000fe20000300000 */
.L_x_17:
[----:B------:R-:W-:Y:S01]  /*1f70*/  ULEA UR6, UR5, UR22, 0x3 ;  /* 0x0000001605067291 */ /* 0x000fe2000f8e183f */
[----:B------:R-:W-:-:S05]  /*1f80*/  IMAD.U32 R0, RZ, RZ, UR4 ;  /* 0x00000004ff007e24 */ /* 0x000fca000f8e00ff */
[----:B------:R-:W-:-:S04]  /*1f90*/  SHF.L.U32 R0, R0, 0x1f, RZ ;  /* 0x0000001f00007819 */ /* 0x000fc800000006ff */
[----:B------:R0:W1:Y:S01]  /*1fa0*/  SYNCS.PHASECHK.TRANS64.TRYWAIT P0, [UR6], R0 ;  /* 0x00000000ff0075a7 */ /* 0x0000620008000146 */
[----:B------:R-:W-:Y:S05]  /*1fb0*/  @!P1 BRA `(.L_x_18) ;  /* 0x0000000000049947 */ /* 0x000fea0003800000 */
[----:B------:R-:W-:Y:S01]  /*1fc0*/  BPT.TRAP 0x1 ;  /* 0x000000040000795c */ /* 0x000fe20000300000 */
.L_x_18:
[----:B-1----:R-:W-:Y:S05]  /*1fd0*/  @P0 BRA `(.L_x_19) ;  /* 0x0000000000080947 */ /* 0x002fea0003800000 */
[----:B------:R-:W1:Y:S02]  /*1fe0*/  SYNCS.PHASECHK.TRANS64.TRYWAIT P0, [UR6], R0 ;  /* 0x00000000ff0075a7 */ /* 0x000e640008000146 */
[----:B-1----:R-:W-:Y:S05]  /*1ff0*/  @!P0 BRA `(.L_x_20) ;  /* 0x000000e000188947 */ /* 0x002fea0003800000 */
.L_x_19:
[----:B------:R-:W-:Y:S01]  /*2000*/  UIADD3 UR6, UR22, 0x180, URZ ;  /* 0x0000018016067890 */ /* 0x000fe2000fffe03f */
[----:B------:R-:W-:Y:S01]  /*2010*/  WARPGROUP.ARRIVE ;  /* 0x00000000000079c5 */ /* 0x000fe20000000000 */
[----:B------:R-:W-:Y:S01]  /*2020*/  UIADD3 UR7, UR22, 0xa180, URZ ;  /* 0x0000a18016077890 */ /* 0x000fe2000fffe03f */
[----:B------:R2:W-:Y:S01]  /*2030*/  STL [R1+0x6c], RZ ;  /* 0x00006cff01007387 */ /* 0x0005e20000100800 */
[----:B------:R-:W-:Y:S01]  /*2040*/  USHF.R.U32.HI UR6, URZ, 0x4, UR6 ;  /* 0x000000043f067899 */ /* 0x000fe20008011606 */
[----:B01----:R-:W-:Y:S01]  /*2050*/  IMAD.MOV.U32 R0, RZ, RZ, RZ ;  /* 0x000000ffff007224 */ /* 0x003fe200078e00ff */
[----:B------:R-:W-:Y:S01]  /*2060*/  USHF.R.U32.HI UR7, URZ, 0x4, UR7 ;  /* 0x000000043f077899 */ /* 0x000fe20008011607 */
[----:B------:R2:W-:Y:S01]  /*2070*/  STL [R1+0x68], RZ ;  /* 0x000068ff01007387 */ /* 0x0005e20000100800 */
[----:B------:R-:W-:Y:S01]  /*2080*/  ULOP3.LUT UR6, UR6, 0x3fff, URZ, 0xc0, !UPT ;  /* 0x00003fff06067892 */ /* 0x000fe2000f8ec03f */
[----:B------:R-:W-:Y:S01]  /*2090*/  CS2R R2, SRZ ;  /* 0x0000000000027805 */ /* 0x000fe2000001ff00 */
[----:B------:R-:W-:Y:S01]  /*20a0*/  ULOP3.LUT UR7, UR7, 0x3fff, URZ, 0xc0, !UPT ;  /* 0x00003fff07077892 */ /* 0x000fe2000f8ec03f */
[----:B------:R2:W-:Y:S01]  /*20b0*/  STL [R1+0x64], RZ ;  /* 0x000064ff01007387 */ /* 0x0005e20000100800 */
[----:B------:R-:W-:Y:S01]  /*20c0*/  ULOP3.LUT UR6, UR6, 0x10000, URZ, 0xfc, !UPT ;  /* 0x0001000006067892 */ /* 0x000fe2000f8efc3f */
[----:B------:R-:W-:Y:S01]  /*20d0*/  CS2R R4, SRZ ;  /* 0x0000000000047805 */ /* 0x000fe2000001ff00 */
[----:B------:R-:W-:Y:S01]  /*20e0*/  ULOP3.LUT UR7, UR7, 0x10000, URZ, 0xfc, !UPT ;  /* 0x0001000007077892 */ /* 0x000fe2000f8efc3f */
[----:B------:R2:W-:Y:S01]  /*20f0*/  STL [R1+0x60], RZ ;  /* 0x000060ff01007387 */ /* 0x0005e20000100800 */
[----:B------:R-:W-:Y:S01]  /*2100*/  ULEA UR6, UR5, UR6, 0x9 ;  /* 0x0000000605067291 */ /* 0x000fe2000f8e483f */
[----:B------:R-:W-:Y:S01]  /*2110*/  CS2R R6, SRZ ;  /* 0x0000000000067805 */ /* 0x000fe2000001ff00 */
[----:B------:R-:W-:Y:S01]  /*2120*/  ULEA UR7, UR5, UR7, 0xb ;  /* 0x0000000705077291 */ /* 0x000fe2000f8e583f */
[----:B------:R2:W-:Y:S01]  /*2130*/  STL [R1+0x5c], RZ ;  /* 0x00005cff01007387 */ /* 0x0005e20000100800 */
[----:B------:R-:W-:Y:S01]  /*2140*/  UMOV UR9, 0x40000040 ;  /* 0x4000004000097882 */ /* 0x000fe20000000000 */
[----:B------:R-:W-:Y:S01]  /*2150*/  UMOV UR11, 0x40000040 ;  /* 0x40000040000b7882 */ /* 0x000fe20000000000 */
[----:B------:R-:W-:Y:S01]  /*2160*/  CS2R R8, SRZ ;  /* 0x0000000000087805 */ /* 0x000fe2000001ff00 */
[----:B------:R-:W-:Y:S01]  /*2170*/  UMOV UR8, UR6 ;  /* 0x0000000600087c82 */ /* 0x000fe20008000000 */
[----:B------:R2:W-:Y:S01]  /*2180*/  STL [R1+0x58], RZ ;  /* 0x000058ff01007387 */ /* 0x0005e20000100800 */
[----:B------:R-:W-:Y:S01]  /*2190*/  UMOV UR10, UR7 ;  /* 0x00000007000a7c82 */ /* 0x000fe20008000000 */
[----:B------:R-:W-:Y:S01]  /*21a0*/  CS2R R10, SRZ ;  /* 0x00000000000a7805 */ /* 0x000fe2000001ff00 */
[----:B------:R-:W-:Y:S01]  /*21b0*/  QGMMA.64x256x32.F32.E5M2.E5M2 R24, gdesc[UR8], RZ, !UPT ;  /* 0x03e00000081879f3 */ /* 0x000fe2000c7038ff */
[----:B------:R-:W-:Y:S01]  /*21c0*/  UIADD3 UR8, UR6, 0x2, URZ ;  /* 0x0000000206087890 */ /* 0x000fe2000fffe03f */
[----:B------:R2:W-:Y:S01]  /*21d0*/  STL [R1+0x54], RZ ;  /* 0x000054ff01007387 */ /* 0x0005e20000100800 */
[----:B------:R-:W-:Y:S01]  /*21e0*/  UIADD3 UR10, UR7, 0x2, URZ ;  /* 0x00000002070a7890 */ /* 0x000fe2000fffe03f */
[----:B------:R-:W-:Y:S01]  /*21f0*/  CS2R R12, SRZ ;  /* 0x00000000000c7805 */ /* 0x000fe2000001ff00 */
[----:B------:R-:W-:Y:S01]  /*2200*/  UMOV UR9, 0x40000040 ;  /* 0x4000004000097882 */ /* 0x000fe20000000000 */
[----:B------:R-:W-:Y:S01]  /*2210*/  UMOV UR11, 0x40000040 ;  /* 0x40000040000b7882 */ /* 0x000fe20000000000 */
        /* <DEDUP_REMOVED lines=57> */
[----:B------:R-:W-:Y:S01]  /*25b0*/  CS2R R226, SRZ ;  /* 0x0000000000e27805 */ /* 0x000fe2000001ff00 */
[----:B------:R-:W-:-:S02]  /*25c0*/  IMAD.MOV.U32 R228, RZ, RZ, RZ ;  /* 0x000000ffffe47224 */ /* 0x000fc400078e00ff */
[----:B------:R2:W-:Y:S04]  /*25d0*/  STL [R1+0x14], RZ ;  /* 0x000014ff01007387 */ /* 0x0005e80000100800 */
[----:B------:R2:W-:Y:S04]  /*25e0*/  STL [R1+0x10], RZ ;  /* 0x000010ff01007387 */ /* 0x0005e80000100800 */
[----:B------:R2:W-:Y:S04]  /*25f0*/  STL [R1+0xc], RZ ;  /* 0x00000cff01007387 */ /* 0x0005e80000100800 */
[----:B------:R2:W-:Y:S04]  /*2600*/  STL [R1+0x8], RZ ;  /* 0x000008ff01007387 */ /* 0x0005e80000100800 */
[----:B------:R2:W-:Y:S04]  /*2610*/  STL [R1+0x4], RZ ;  /* 0x000004ff01007387 */ /* 0x0005e80000100800 */
[----:B------:R2:W-:Y:S01]  /*2620*/  STL [R1], RZ ;  /* 0x000000ff01007387 */ /* 0x0005e20000100800 */
[----:B------:R-:W-:Y:S01]  /*2630*/  QGMMA.64x256x32.F32.E5M2.E5M2 R24, gdesc[UR8], R24 ;  /* 0x03e00000081879f3 */ /* 0x000fe20008703818 */
[----:B------:R-:W-:-:S02]  /*2640*/  UIADD3 UR8, UR6, 0x4, URZ ;  /* 0x0000000406087890 */ /* 0x000fc4000fffe03f */
[----:B------:R-:W-:Y:S01]  /*2650*/  UIADD3 UR10, UR7, 0x4, URZ ;  /* 0x00000004070a7890 */ /* 0x000fe2000fffe03f */
[----:B------:R-:W-:Y:S01]  /*2660*/  UMOV UR9, 0x40000040 ;  /* 0x4000004000097882 */ /* 0x000fe20000000000 */
[----:B------:R-:W-:-:S15]  /*2670*/  UMOV UR11, 0x40000040 ;  /* 0x40000040000b7882 */ /* 0x000fde0000000000 */
[----:B------:R-:W-:-:S08]  /*2680*/  NOP ;  /* 0x0000000000007918 */ /* 0x000fd00000000000 */
[----:B------:R-:W-:Y:S01]  /*2690*/  QGMMA.64x256x32.F32.E5M2.E5M2 R24, gdesc[UR8], R24 ;  /* 0x03e00000081879f3 */ /* 0x000fe20008703818 */
[----:B------:R-:W-:Y:S02]  /*26a0*/  UIADD3 UR10, UR7, 0x6, URZ ;  /* 0x00000006070a7890 */ /* 0x000fe4000fffe03f */
[----:B------:R-:W-:Y:S01]  /*26b0*/  UIADD3 UR8, UR6, 0x6, URZ ;  /* 0x0000000606087890 */ /* 0x000fe2000fffe03f */
[----:B------:R-:W-:Y:S01]  /*26c0*/  ULDC UR7, c[0x0][0x50c] ;  /* 0x0001430000077ab9 */ /* 0x000fe20000000800 */
[----:B------:R-:W-:Y:S01]  /*26d0*/  UMOV UR9, 0x40000040 ;  /* 0x4000004000097882 */ /* 0x000fe20000000000 */
[----:B------:R-:W-:Y:S01]  /*26e0*/  UISETP.NE.AND UP0, UPT, UR7, 0x4, UPT ;  /* 0x000000040700788c */ /* 0x000fe2000bf05270 */
[----:B------:R-:W-:Y:S01]  /*26f0*/  UMOV UR11, 0x40000040 ;  /* 0x40000040000b7882 */ /* 0x000fe20000000000 */
[----:B------:R-:W-:Y:S02]  /*2700*/  UMOV UR6, 0x4 ;  /* 0x0000000400067882 */ /* 0x000fe40000000000 */
[----:B------:R-:W-:-:S06]  /*2710*/  USEL UR7, URZ, 0x1, UP0 ;  /* 0x000000013f077887 */ /* 0x000fcc0008000000 */
[----:B------:R-:W-:-:S12]  /*2720*/  ISETP.NE.AND P0, PT, RZ, UR7, PT ;  /* 0x00000007ff007c0c */ /* 0x000fd8000bf05270 */
[----:B------:R-:W-:Y:S01]  /*2730*/  QGMMA.64x256x32.F32.E5M2.E5M2 R24, gdesc[UR8], R24, gsb0 ;  /* 0x03e00000081879f3 */ /* 0x000fe20008003818 */
[----:B--2---:R-:W-:Y:S05]  /*2740*/  @!P0 BRA `(.L_x_21) ;  /* 0x0000000800808947 */ /* 0x004fea0003800000 */
[----:B------:R-:W-:Y:S02]  /*2750*/  WARPGROUP.DEPBAR.LE gsb0, 0x0 ;  /* 0x00008000000079c5 */ /* 0x000fe40000010000 */
[----:B------:R-:W-:-:S01]  /*2760*/  FADD R227, RZ, R25 ;  /* 0x00000019ffe37221 */ /* 0x000fc20000000000 */
[----:B------:R-:W-:Y:S01]  /*2770*/  FADD R228, RZ, R24 ;  /* 0x00000018ffe47221 */ /* 0x000fe20000000000 */
[----:B------:R-:W-:-:S01]  /*2780*/  FADD R226, RZ, R26 ;  /* 0x0000001affe27221 */ /* 0x000fc20000000000 */
[----:B------:R-:W-:Y:S01]  /*2790*/  FADD R225, RZ, R27 ;  /* 0x0000001bffe17221 */ /* 0x000fe20000000000 */
[----:B------:R-:W-:-:S01]  /*27a0*/  FADD R224, RZ, R28 ;  /* 0x0000001cffe07221 */ /* 0x000fc20000000000 */
[----:B------:R0:W-:Y:S01]  /*27b0*/  STL [R1+0x98], R227 ;  /* 0x000098e301007387 */ /* 0x0001e20000100800 */
[----:B------:R-:W-:-:S01]  /*27c0*/  FADD R223, RZ, R29 ;  /* 0x0000001dffdf7221 */ /* 0x000fc20000000000 */
[----:B------:R-:W-:Y:S01]  /*27d0*/  FADD R222, RZ, R30 ;  /* 0x0000001effde7221 */ /* 0x000fe20000000000 */
[----:B------:R-:W-:-:S01]  /*27e0*/  FADD R221, RZ, R31 ;  /* 0x0000001fffdd7221 */ /* 0x000fc20000000000 */
[----:B------:R-:W-:Y:S01]  /*27f0*/  FADD R220, RZ, R32 ;  /* 0x00000020ffdc7221 */ /* 0x000fe20000000000 */
[----:B------:R-:W-:-:S01]  /*2800*/  FADD R219, RZ, R33 ;  /* 0x00000021ffdb7221 */ /* 0x000fc20000000000 */
[----:B------:R-:W-:Y:S01]  /*2810*/  FADD R218, RZ, R34 ;  /* 0x00000022ffda7221 */ /* 0x000fe20000000000 */
[----:B------:R-:W-:-:S01]  /*2820*/  FADD R217, RZ, R35 ;  /* 0x00000023ffd97221 */ /* 0x000fc20000000000 */
[----:B------:R-:W-:Y:S01]  /*2830*/  FADD R216, RZ, R36 ;  /* 0x00000024ffd87221 */ /* 0x000fe20000000000 */
[----:B------:R-:W-:-:S01]  /*2840*/  FADD R215, RZ, R37 ;  /* 0x00000025ffd77221 */ /* 0x000fc20000000000 */
[----:B0-----:R-:W-:Y:S01]  /*2850*/  FADD R227, RZ, R124 ;  /* 0x0000007cffe37221 */ /* 0x001fe20000000000 */
[----:B------:R-:W-:-:S01]  /*2860*/  FADD R214, RZ, R38 ;  /* 0x00000026ffd67221 */ /* 0x000fc20000000000 */
[----:B------:R-:W-:Y:S01]  /*2870*/  FADD R213, RZ, R39 ;  /* 0x00000027ffd57221 */ /* 0x000fe20000000000 */
[----:B------:R-:W-:-:S01]  /*2880*/  FADD R212, RZ, R40 ;  /* 0x00000028ffd47221 */ /* 0x000fc20000000000 */
[----:B------:R-:W-:Y:S01]  /*2890*/  FADD R211, RZ, R41 ;  /* 0x00000029ffd37221 */ /* 0x000fe20000000000 */
[----:B------:R0:W-:Y:S01]  /*28a0*/  STL [R1], R227 ;  /* 0x000000e301007387 */ /* 0x0001e20000100800 */
        /* <DEDUP_REMOVED lines=94> */
[----:B0-----:R-:W-:-:S05]  /*2e90*/  FADD R227, RZ, R131 ;  /* 0x00000083ffe37221 */ /* 0x001fca0000000000 */
[----:B------:R0:W-:Y:S02]  /*2ea0*/  STL [R1+0x1c], R227 ;  /* 0x00001ce301007387 */ /* 0x0001e40000100800 */
        /* <DEDUP_REMOVED lines=39> */
[----:B------:R0:W-:Y:S04]  /*3120*/  STL [R1+0x6c], R227 ;  /* 0x00006ce301007387 */ /* 0x0001e80000100800 */
[----:B0-----:R0:W5:Y:S01]  /*3130*/  LDL.LU R227, [R1+0x98] ;  /* 0x0000980001e37983 */ /* 0x0011620000300800 */
[----:B------:R-:W-:-:S05]  /*3140*/  UMOV UR6, URZ ;  /* 0x0000003f00067c82 */ /* 0x000fca0008000000 */
.L_x_21:
[----:B------:R-:W-:Y:S01]  /*3150*/  UIADD3 UR24, UR5, 0x1, URZ ;  /* 0x0000000105187890 */ /* 0x000fe2000fffe03f */
[----:B------:R-:W-:-:S03]  /*3160*/  UMOV UR8, 0x1 ;  /* 0x0000000100087882 */ /* 0x000fc60000000000 */
[----:B------:R-:W-:-:S04]  /*3170*/  UISETP.NE.AND UP0, UPT, UR24, 0x5, UPT ;  /* 0x000000051800788c */ /* 0x000fc8000bf05270 */
[----:B------:R-:W-:Y:S02]  /*3180*/  USEL UR23, URZ, 0x1, UP0 ;  /* 0x000000013f177887 */ /* 0x000fe40008000000 */
[----:B------:R-:W-:Y:S02]  /*3190*/  USEL UR24, UR24, URZ, UP0 ;  /* 0x0000003f18187287 */ /* 0x000fe40008000000 */
[----:B------:R-:W-:-:S12]  /*31a0*/  ULOP3.LUT UR23, UR4, UR23, URZ, 0x3c, !UPT ;  /* 0x0000001704177292 */ /* 0x000fd8000f8e3c3f */
.L_x_16:
[----:B------:R-:W-:-:S06]  /*31b0*/  UISETP.GE.AND UP0, UPT, UR19, 0x1, UPT ;  /* 0x000000011300788c */ /* 0x000fcc000bf06270 */
[----:B------:R-:W-:-:S13]  /*31c0*/  PLOP3.LUT P0, PT, PT, PT, UP0, 0x80, 0x0 ;  /* 0x000000000000781c */ /* 0x000fda0003f0f008 */
[----:B------:R-:W-:Y:S05]  /*31d0*/  @!P0 BRA `(.L_x_22) ;  /* 0x0000001000bc8947 */ /* 0x000fea0003800000 */
[----:B------:R-:W-:Y:S01]  /*31e0*/  UMOV UR25, UR19 ;  /* 0x0000001300197c82 */ /* 0x000fe20008000000 */
[----:B------:R-:W-:Y:S01]  /*31f0*/  UMOV UR33, UR5 ;  /* 0x0000000500217c82 */ /* 0x000fe20008000000 */
[----:B------:R-:W-:-:S05]  /*3200*/  ULDC UR35, c[0x0][0x50c] ;  /* 0x0001430000237ab9 */ /* 0x000fca0000000800 */
.L_x_30:
[----:B------:R-:W-:-:S06]  /*3210*/  UISETP.NE.AND UP0, UPT, UR30, 0x3, UPT ;  /* 0x000000031e00788c */ /* 0x000fcc000bf05270 */
[----:B------:R-:W-:-:S13]  /*3220*/  PLOP3.LUT P1, PT, PT, PT, UP0, 0x80, 0x0 ;  /* 0x000000000000781c */ /* 0x000fda0003f2f008 */
[----:B-1---5:R-:W-:Y:S05]  /*3230*/  @!P1 BRA `(.L_x_23) ;  /* 0x0000000000049947 */ /* 0x022fea0003800000 */
[----:B------:R-:W-:Y:S01]  /*3240*/  BPT.TRAP 0x1 ;  /* 0x000000040000795c */ /* 0x000fe20000300000 */
.L_x_23:
[----:B------:R-:W-:Y:S01]  /*3250*/  ULEA UR9, UR24, UR22, 0x3 ;  /* 0x0000001618097291 */ /* 0x000fe2000f8e183f */
[----:B------:R-:W-:-:S05]  /*3260*/  IMAD.U32 R229, RZ, RZ, UR23 ;  /* 0x00000017ffe57e24 */ /* 0x000fca000f8e00ff */
[----:B------:R-:W-:-:S04]  /*3270*/  SHF.L.U32 R229, R229, 0x1f, RZ ;  /* 0x0000001fe5e57819 */ /* 0x000fc800000006ff */
[----:B------:R1:W2:Y:S01]  /*3280*/  SYNCS.PHASECHK.TRANS64.TRYWAIT P0, [UR9], R229 ;  /* 0x000000e5ff0075a7 */ /* 0x0002a20008000149 */
[----:B------:R-:W-:Y:S05]  /*3290*/  @!P1 BRA `(.L_x_24) ;  /* 0x0000000000049947 */ /* 0x000fea0003800000 */
[----:B------:R-:W-:Y:S01]  /*32a0*/  BPT.TRAP 0x1 ;  /* 0x000000040000795c */ /* 0x000fe20000300000 */
.L_x_24:
[----:B--2---:R-:W-:Y:S05]  /*32b0*/  @P0 BRA `(.L_x_25) ;  /* 0x0000000000080947 */ /* 0x004fea0003800000 */
[----:B------:R-:W2:Y:S02]  /*32c0*/  SYNCS.PHASECHK.TRANS64.TRYWAIT P0, [UR9], R229 ;  /* 0x000000e5ff0075a7 */ /* 0x000ea40008000149 */
[----:B--2---:R-:W-:Y:S05]  /*32d0*/  @!P0 BRA `(.L_x_26) ;  /* 0x000000cc00788947 */ /* 0x004fea0003800000 */
.L_x_25:
[----:B------:R-:W-:Y:S01]  /*32e0*/  UIADD3 UR9, UR22, 0x180, URZ ;  /* 0x0000018016097890 */ /* 0x000fe2000fffe03f */
[----:B------:R-:W-:Y:S01]  /*32f0*/  WARPGROUP.ARRIVE ;  /* 0x00000000000079c5 */ /* 0x000fe20000000000 */
[----:B------:R-:W-:Y:S02]  /*3300*/  UIADD3 UR10, UR22, 0xa180, URZ ;  /* 0x0000a180160a7890 */ /* 0x000fe4000fffe03f */
[----:B------:R-:W-:Y:S02]  /*3310*/  USHF.R.U32.HI UR9, URZ, 0x4, UR9 ;  /* 0x000000043f097899 */ /* 0x000fe40008011609 */
[----:B------:R-:W-:Y:S02]  /*3320*/  USHF.R.U32.HI UR10, URZ, 0x4, UR10 ;  /* 0x000000043f0a7899 */ /* 0x000fe4000801160a */
[----:B------:R-:W-:Y:S02]  /*3330*/  UISETP.NE.AND UP0, UPT, UR7, URZ, UPT ;  /* 0x0000003f0700728c */ /* 0x000fe4000bf05270 */
[----:B------:R-:W-:-:S02]  /*3340*/  ULOP3.LUT UR9, UR9, 0x3fff, URZ, 0xc0, !UPT ;  /* 0x00003fff09097892 */ /* 0x000fc4000f8ec03f */
[----:B------:R-:W-:Y:S02]  /*3350*/  ULOP3.LUT UR10, UR10, 0x3fff, URZ, 0xc0, !UPT ;  /* 0x00003fff0a0a7892 */ /* 0x000fe4000f8ec03f */
[----:B------:R-:W-:Y:S02]  /*3360*/  USEL UR8, UR8, URZ, !UP0 ;  /* 0x0000003f08087287 */ /* 0x000fe4000c000000 */
[----:B------:R-:W-:Y:S02]  /*3370*/  ULOP3.LUT UR7, UR9, 0x10000, URZ, 0xfc, !UPT ;  /* 0x0001000009077892 */ /* 0x000fe4000f8efc3f */
[----:B------:R-:W-:Y:S02]  /*3380*/  ULOP3.LUT UR10, UR10, 0x10000, URZ, 0xfc, !UPT ;  /* 0x000100000a0a7892 */ /* 0x000fe4000f8efc3f */
[----:B------:R-:W-:Y:S02]  /*3390*/  UISETP.NE.U32.AND UP0, UPT, UR8, URZ, UPT ;  /* 0x0000003f0800728c */ /* 0x000fe4000bf05070 */
[----:B------:R-:W-:-:S02]  /*33a0*/  ULEA UR7, UR24, UR7, 0x9 ;  /* 0x0000000718077291 */ /* 0x000fc4000f8e483f */
[----:B------:R-:W-:Y:S01]  /*33b0*/  ULEA UR34, UR24, UR10, 0xb ;  /* 0x0000000a18227291 */ /* 0x000fe2000f8e583f */
[----:B------:R-:W-:Y:S01]  /*33c0*/  UMOV UR9, 0x40000040 ;  /* 0x4000004000097882 */ /* 0x000fe20000000000 */
[----:B------:R-:W-:Y:S01]  /*33d0*/  UMOV UR11, 0x40000040 ;  /* 0x40000040000b7882 */ /* 0x000fe20000000000 */
[----:B------:R-:W-:Y:S02]  /*33e0*/  UIADD3 UR6, UR6, 0x4, URZ ;  /* 0x0000000406067890 */ /* 0x000fe4000fffe03f */
[----:B------:R-:W-:Y:S02]  /*33f0*/  UMOV UR8, UR7 ;  /* 0x0000000700087c82 */ /* 0x000fe40008000000 */
[----:B------:R-:W-:Y:S02]  /*3400*/  UMOV UR10, UR34 ;  /* 0x00000022000a7c82 */ /* 0x000fe40008000000 */
[----:B------:R-:W-:Y:S01]  /*3410*/  QGMMA.64x256x32.F32.E5M2.E5M2 R24, gdesc[UR8], R24, UP0 ;  /* 0x03e00000081879f3 */ /* 0x000fe2000bf03818 */
[----:B------:R-:W-:-:S02]  /*3420*/  UIADD3 UR8, UR7, 0x2, URZ ;  /* 0x0000000207087890 */ /* 0x000fc4000fffe03f */
[----:B------:R-:W-:Y:S01]  /*3430*/  UIADD3 UR10, UR34, 0x2, URZ ;  /* 0x00000002220a7890 */ /* 0x000fe2000fffe03f */
[----:B------:R-:W-:Y:S01]  /*3440*/  UMOV UR9, 0x40000040 ;  /* 0x4000004000097882 */ /* 0x000fe20000000000 */
[----:B------:R-:W-:Y:S01]  /*3450*/  UMOV UR11, 0x40000040 ;  /* 0x40000040000b7882 */ /* 0x000fe20000000000 */
[----:B------:R-:W-:-:S15]  /*3460*/  UISETP.NE.AND UP0, UPT, UR6, UR35, UPT ;  /* 0x000000230600728c */ /* 0x000fde000bf05270 */
[----:B------:R-:W-:-:S07]  /*3470*/  NOP ;  /* 0x0000000000007918 */ /* 0x000fce0000000000 */
[----:B------:R-:W-:Y:S01]  /*3480*/  QGMMA.64x256x32.F32.E5M2.E5M2 R24, gdesc[UR8], R24 ;  /* 0x03e00000081879f3 */ /* 0x000fe20008703818 */
[----:B------:R-:W-:Y:S02]  /*3490*/  UIADD3 UR8, UR7, 0x4, URZ ;  /* 0x0000000407087890 */ /* 0x000fe4000fffe03f */
[----:B------:R-:W-:Y:S01]  /*34a0*/  UIADD3 UR10, UR34, 0x4, URZ ;  /* 0x00000004220a7890 */ /* 0x000fe2000fffe03f */
[----:B------:R-:W-:Y:S01]  /*34b0*/  UMOV UR9, 0x40000040 ;  /* 0x4000004000097882 */ /* 0x000fe20000000000 */
[----:B------:R-:W-:-:S15]  /*34c0*/  UMOV UR11, 0x40000040 ;  /* 0x40000040000b7882 */ /* 0x000fde0000000000 */
[----:B------:R-:W-:-:S08]  /*34d0*/  NOP ;  /* 0x0000000000007918 */ /* 0x000fd00000000000 */
[----:B------:R-:W-:Y:S01]  /*34e0*/  QGMMA.64x256x32.F32.E5M2.E5M2 R24, gdesc[UR8], R24 ;  /* 0x03e00000081879f3 */ /* 0x000fe20008703818 */
[----:B------:R-:W-:Y:S02]  /*34f0*/  UIADD3 UR8, UR7, 0x6, URZ ;  /* 0x0000000607087890 */ /* 0x000fe4000fffe03f */
[----:B------:R-:W-:Y:S01]  /*3500*/  UIADD3 UR10, UR34, 0x6, URZ ;  /* 0x00000006220a7890 */ /* 0x000fe2000fffe03f */
[----:B------:R-:W-:Y:S01]  /*3510*/  UMOV UR9, 0x40000040 ;  /* 0x4000004000097882 */ /* 0x000fe20000000000 */
[----:B------:R-:W-:Y:S01]  /*3520*/  UMOV UR11, 0x40000040 ;  /* 0x40000040000b7882 */ /* 0x000fe20000000000 */
[----:B------:R-:W-:-:S06]  /*3530*/  USEL UR7, URZ, 0x1, UP0 ;  /* 0x000000013f077887 */ /* 0x000fcc0008000000 */
[----:B------:R-:W-:-:S15]  /*3540*/  ISETP.NE.AND P0, PT, RZ, UR7, PT ;  /* 0x00000007ff007c0c */ /* 0x000fde000bf05270 */
[----:B------:R-:W-:-:S01]  /*3550*/  NOP ;  /* 0x0000000000007918 */ /* 0x000fc20000000000 */
[----:B------:R-:W-:Y:S03]  /*3560*/  QGMMA.64x256x32.F32.E5M2.E5M2 R24, gdesc[UR8], R24, gsb0 ;  /* 0x03e00000081879f3 */ /* 0x000fe60008003818 */
[----:B------:R-:W-:Y:S02]  /*3570*/  WARPGROUP.DEPBAR.LE gsb0, 0x1 ;  /* 0x00008000000079c5 */ /* 0x000fe40000010100 */
[----:B------:R-:W-:Y:S05]  /*3580*/  @!P0 BRA `(.L_x_27) ;  /* 0x0000000c00708947 */ /* 0x000fea0003800000 */
[----:B------:R-:W-:Y:S02]  /*3590*/  WARPGROUP.DEPBAR.LE gsb0, 0x0 ;  /* 0x00008000000079c5 */ /* 0x000fe40000010000 */
[----:B-----5:R-:W-:-:S01]  /*35a0*/  FADD R227, R25, R227 ;  /* 0x000000e319e37221 */ /* 0x020fc20000000000 */
[----:B------:R-:W-:Y:S01]  /*35b0*/  FADD R226, R26, R226 ;  /* 0x000000e21ae27221 */ /* 0x000fe20000000000 */
[----:B------:R-:W-:-:S01]  /*35c0*/  FADD R225, R27, R225 ;  /* 0x000000e11be17221 */ /* 0x000fc20000000000 */
[----:B------:R-:W-:Y:S01]  /*35d0*/  FADD R224, R28, R224 ;  /* 0x000000e01ce07221 */ /* 0x000fe20000000000 */
[----:B------:R-:W-:-:S01]  /*35e0*/  FADD R223, R29, R223 ;  /* 0x000000df1ddf7221 */ /* 0x000fc20000000000 */
[----:B------:R2:W-:Y:S01]  /*35f0*/  STL [R1+0x98], R227 ;  /* 0x000098e301007387 */ /* 0x0005e20000100800 */
[----:B------:R-:W-:-:S01]  /*3600*/  FADD R222, R30, R222 ;  /* 0x000000de1ede7221 */ /* 0x000fc20000000000 */
[----:B------:R-:W-:Y:S01]  /*3610*/  FADD R221, R31, R221 ;  /* 0x000000dd1fdd7221 */ /* 0x000fe20000000000 */
[----:B------:R-:W-:-:S01]  /*3620*/  FADD R220, R32, R220 ;  /* 0x000000dc20dc7221 */ /* 0x000fc20000000000 */
[----:B------:R-:W-:Y:S01]  /*3630*/  FADD R219, R33, R219 ;  /* 0x000000db21db7221 */ /* 0x000fe20000000000 */
[----:B------:R-:W-:-:S01]  /*3640*/  FADD R218, R34, R218 ;  /* 0x000000da22da7221 */ /* 0x000fc20000000000 */
[----:B------:R-:W-:Y:S01]  /*3650*/  FADD R217, R35, R217 ;  /* 0x000000d923d97221 */ /* 0x000fe20000000000 */
[----:B------:R-:W-:-:S01]  /*3660*/  FADD R216, R36, R216 ;  /* 0x000000d824d87221 */ /* 0x000fc20000000000 */
[----:B------:R-:W-:Y:S01]  /*3670*/  FADD R215, R37, R215 ;  /* 0x000000d725d77221 */ /* 0x000fe20000000000 */
[----:B------:R-:W-:-:S01]  /*3680*/  FADD R214, R38, R214 ;  /* 0x000000d626d67221 */ /* 0x000fc20000000000 */
[----:B--2---:R-:W2:Y:S01]  /*3690*/  LDL.LU R227, [R1+0x28] ;  /* 0x0000280001e37983 */ /* 0x004ea20000300800 */
[----:B------:R-:W-:-:S01]  /*36a0*/  FADD R213, R39, R213 ;  /* 0x000000d527d57221 */ /* 0x000fc20000000000 */
[----:B------:R-:W-:Y:S01]  /*36b0*/  FADD R212, R40, R212 ;  /* 0x000000d428d47221 */ /* 0x000fe20000000000 */
[----:B------:R-:W-:-:S01]  /*36c0*/  FADD R211, R41, R211 ;  /* 0x000000d329d37221 */ /* 0x000fc20000000000 */
[----:B------:R3:W-:Y:S01]  /*36d0*/  STL [R1+0x9c], R226 ;  /* 0x00009ce201007387 */ /* 0x0007e20000100800 */
[----:B------:R-:W-:-:S03]  /*36e0*/  FADD R228, R24, R228 ;  /* 0x000000e418e47221 */ /* 0x000fc60000000000 */
[----:B---3--:R-:W3:Y:S04]  /*36f0*/  LDL.LU R226, [R1+0x24] ;  /* 0x0000240001e27983 */ /* 0x008ee80000300800 */
[----:B------:R4:W-:Y:S04]  /*3700*/  STL [R1+0xa0], R225 ;  /* 0x0000a0e101007387 */ /* 0x0009e80000100800 */
[----:B----4-:R-:W4:Y:S04]  /*3710*/  LDL.LU R225, [R1+0x20] ;  /* 0x0000200001e17983 */ /* 0x010f280000300800 */
[----:B------:R0:W-:Y:S04]  /*3720*/  STL [R1+0xa4], R224 ;  /* 0x0000a4e001007387 */ /* 0x0001e80000100800 */
[----:B0-----:R-:W4:Y:S04]  /*3730*/  LDL.LU R224, [R1+0x1c] ;  /* 0x00001c0001e07983 */ /* 0x001f280000300800 */
        /* <DEDUP_REMOVED lines=13> */
[----:B0-----:R-:W4:Y:S04]  /*3810*/  LDL.LU R217, [R1] ;  /* 0x0000000001d97983 */ /* 0x001f280000300800 */
[----:B------:R-:W-:Y:S04]  /*3820*/  STL [R1+0xc4], R216 ;  /* 0x0000c4d801007387 */ /* 0x000fe80000100800 */
[----:B------:R-:W-:Y:S04]  /*3830*/  STL [R1+0xc8], R215 ;  /* 0x0000c8d701007387 */ /* 0x000fe80000100800 */
[----:B------:R-:W-:Y:S04]  /*3840*/  STL [R1+0xcc], R214 ;  /* 0x0000ccd601007387 */ /* 0x000fe80000100800 */
[----:B------:R-:W-:Y:S04]  /*3850*/  STL [R1+0xd0], R213 ;  /* 0x0000d0d501007387 */ /* 0x000fe80000100800 */
[----:B------:R-:W-:Y:S04]  /*3860*/  STL [R1+0xd4], R212 ;  /* 0x0000d4d401007387 */ /* 0x000fe80000100800 */
[----:B------:R0:W-:Y:S01]  /*3870*/  STL [R1+0xd8], R211 ;  /* 0x0000d8d301007387 */ /* 0x0001e20000100800 */
[----:B--2---:R-:W-:-:S01]  /*3880*/  FADD R227, R134, R227 ;  /* 0x000000e386e37221 */ /* 0x004fc20000000000 */
[----:B---3--:R-:W-:Y:S01]  /*3890*/  FADD R226, R133, R226 ;  /* 0x000000e285e27221 */ /* 0x008fe20000000000 */
[----:B----4-:R-:W-:-:S01]  /*38a0*/  FADD R225, R132, R225 ;  /* 0x000000e184e17221 */ /* 0x010fc20000000000 */
[----:B------:R-:W-:Y:S01]  /*38b0*/  FADD R224, R131, R224 ;  /* 0x000000e083e07221 */ /* 0x000fe20000000000 */
[----:B------:R-:W-:-:S01]  /*38c0*/  FADD R223, R130, R223 ;  /* 0x000000df82df7221 */ /* 0x000fc20000000000 */
[----:B------:R-:W-:Y:S01]  /*38d0*/  FADD R222, R129, R222 ;  /* 0x000000de81de7221 */ /* 0x000fe20000000000 */
[----:B------:R-:W-:-:S01]  /*38e0*/  FADD R221, R128, R221 ;  /* 0x000000dd80dd7221 */ /* 0x000fc20000000000 */
[----:B------:R-:W-:Y:S01]  /*38f0*/  FADD R220, R127, R220 ;  /* 0x000000dc7fdc7221 */ /* 0x000fe20000000000 */
[----:B------:R-:W-:-:S01]  /*3900*/  FADD R219, R126, R219 ;  /* 0x000000db7edb7221 */ /* 0x000fc20000000000 */
[----:B------:R-:W-:Y:S01]  /*3910*/  FADD R218, R125, R218 ;  /* 0x000000da7dda7221 */ /* 0x000fe20000000000 */
[----:B------:R-:W-:-:S05]  /*3920*/  FADD R217, R124, R217 ;  /* 0x000000d97cd97221 */ /* 0x000fca0000000000 */
[----:B------:R2:W-:Y:S04]  /*3930*/  STL [R1], R217 ;  /* 0x000000d901007387 */ /* 0x0005e80000100800 */
[----:B------:R3:W-:Y:S04]  /*3940*/  STL [R1+0x4], R218 ;  /* 0x000004da01007387 */ /* 0x0007e80000100800 */
[----:B------:R4:W-:Y:S04]  /*3950*/  STL [R1+0x8], R219 ;  /* 0x000008db01007387 */ /* 0x0009e80000100800 */
[----:B------:R1:W-:Y:S04]  /*3960*/  STL [R1+0xc], R220 ;  /* 0x00000cdc01007387 */ /* 0x0003e80000100800 */
[----:B------:R1:W-:Y:S04]  /*3970*/  STL [R1+0x10], R221 ;  /* 0x000010dd01007387 */ /* 0x0003e80000100800 */
[----:B------:R1:W-:Y:S04]  /*3980*/  STL [R1+0x14], R222 ;  /* 0x000014de01007387 */ /* 0x0003e80000100800 */
[----:B------:R1:W-:Y:S04]  /*3990*/  STL [R1+0x18], R223 ;  /* 0x000018df01007387 */ /* 0x0003e80000100800 */
[----:B------:R1:W-:Y:S04]  /*39a0*/  STL [R1+0x1c], R224 ;  /* 0x00001ce001007387 */ /* 0x0003e80000100800 */
[----:B0-----:R-:W4:Y:S04]  /*39b0*/  LDL.LU R211, [R1+0x2c] ;  /* 0x00002c0001d37983 */ /* 0x001f280000300800 */
[----:B------:R0:W-:Y:S04]  /*39c0*/  STL [R1+0x20], R225 ;  /* 0x000020e101007387 */ /* 0x0001e80000100800 */
[----:B------:R-:W4:Y:S04]  /*39d0*/  LDL.LU R212, [R1+0x30] ;  /* 0x0000300001d47983 */ /* 0x000f280000300800 */
[----:B------:R0:W-:Y:S04]  /*39e0*/  STL [R1+0x24], R226 ;  /* 0x000024e201007387 */ /* 0x0001e80000100800 */
[----:B------:R-:W4:Y:S04]  /*39f0*/  LDL.LU R213, [R1+0x34] ;  /* 0x0000340001d57983 */ /* 0x000f280000300800 */
[----:B------:R0:W-:Y:S04]  /*3a00*/  STL [R1+0x28], R227 ;  /* 0x000028e301007387 */ /* 0x0001e80000100800 */
[----:B------:R-:W4:Y:S04]  /*3a10*/  LDL.LU R214, [R1+0x38] ;  /* 0x0000380001d67983 */ /* 0x000f280000300800 */
[----:B------:R-:W4:Y:S04]  /*3a20*/  LDL.LU R215, [R1+0x3c] ;  /* 0x00003c0001d77983 */ /* 0x000f280000300800 */
[----:B------:R-:W4:Y:S04]  /*3a30*/  LDL.LU R216, [R1+0x40] ;  /* 0x0000400001d87983 */ /* 0x000f280000300800 */
[----:B--2---:R-:W2:Y:S04]  /*3a40*/  LDL.LU R217, [R1+0x44] ;  /* 0x0000440001d97983 */ /* 0x004ea80000300800 */
[----:B---3--:R-:W3:Y:S04]  /*3a50*/  LDL.LU R218, [R1+0x48] ;  /* 0x0000480001da7983 */ /* 0x008ee80000300800 */
[----:B----4-:R-:W4:Y:S04]  /*3a60*/  LDL.LU R219, [R1+0x4c] ;  /* 0x00004c0001db7983 */ /* 0x010f280000300800 */
[----:B-1----:R-:W4:Y:S04]  /*3a70*/  LDL.LU R220, [R1+0x50] ;  /* 0x0000500001dc7983 */ /* 0x002f280000300800 */
[----:B------:R-:W4:Y:S04]  /*3a80*/  LDL.LU R221, [R1+0x54] ;  /* 0x0000540001dd7983 */ /* 0x000f280000300800 */
[----:B------:R-:W4:Y:S04]  /*3a90*/  LDL.LU R222, [R1+0x58] ;  /* 0x0000580001de7983 */ /* 0x000f280000300800 */
[----:B------:R-:W4:Y:S04]  /*3aa0*/  LDL.LU R223, [R1+0x5c] ;  /* 0x00005c0001df7983 */ /* 0x000f280000300800 */
[----:B------:R-:W4:Y:S04]  /*3ab0*/  LDL.LU R224, [R1+0x60] ;  /* 0x0000600001e07983 */ /* 0x000f280000300800 */
[----:B0-----:R-:W4:Y:S04]  /*3ac0*/  LDL.LU R225, [R1+0x64] ;  /* 0x0000640001e17983 */ /* 0x001f280000300800 */
[----:B------:R-:W4:Y:S04]  /*3ad0*/  LDL.LU R226, [R1+0x68] ;  /* 0x0000680001e27983 */ /* 0x000f280000300800 */
[----:B------:R-:W4:Y:S01]  /*3ae0*/  LDL.LU R227, [R1+0x6c] ;  /* 0x00006c0001e37983 */ /* 0x000f220000300800 */
[----:B------:R-:W-:-:S05]  /*3af0*/  FADD R211, R135, R211 ;  /* 0x000000d387d37221 */ /* 0x000fca0000000000 */
[----:B------:R0:W-:Y:S01]  /*3b00*/  STL [R1+0x2c], R211 ;  /* 0x00002cd301007387 */ /* 0x0001e20000100800 */
[----:B------:R-:W-:-:S03]  /*3b10*/  FADD R212, R136, R212 ;  /* 0x000000d488d47221 */ /* 0x000fc60000000000 */
[----:B0-----:R0:W5:Y:S01]  /*3b20*/  LDL.LU R211, [R1+0xd8] ;  /* 0x0000d80001d37983 */ /* 0x0011620000300800 */
[----:B------:R-:W-:-:S03]  /*3b30*/  FADD R213, R137, R213 ;  /* 0x000000d589d57221 */ /* 0x000fc60000000000 */
[----:B------:R1:W-:Y:S01]  /*3b40*/  STL [R1+0x30], R212 ;  /* 0x000030d401007387 */ /* 0x0003e20000100800 */
[----:B------:R-:W-:-:S01]  /*3b50*/  FADD R214, R138, R214 ;  /* 0x000000d68ad67221 */ /* 0x000fc20000000000 */
[----:B------:R-:W-:Y:S02]  /*3b60*/  FADD R215, R139, R215 ;  /* 0x000000d78bd77221 */ /* 0x000fe40000000000 */
[----:B-1----:R0:W5:Y:S01]  /*3b70*/  LDL.LU R212, [R1+0xd4] ;  /* 0x0000d40001d47983 */ /* 0x0021620000300800 */
[----:B------:R-:W-:-:S03]  /*3b80*/  FADD R216, R140, R216 ;  /* 0x000000d88cd87221 */ /* 0x000fc60000000000 */
[----:B------:R1:W-:Y:S01]  /*3b90*/  STL [R1+0x34], R213 ;  /* 0x000034d501007387 */ /* 0x0003e20000100800 */
[----:B--2---:R-:W-:-:S03]  /*3ba0*/  FADD R217, R141, R217 ;  /* 0x000000d98dd97221 */ /* 0x004fc60000000000 */
[----:B-1----:R0:W5:Y:S01]  /*3bb0*/  LDL.LU R213, [R1+0xd0] ;  /* 0x0000d00001d57983 */ /* 0x0021620000300800 */
[----:B---3--:R-:W-:-:S03]  /*3bc0*/  FADD R218, R142, R218 ;  /* 0x000000da8eda7221 */ /* 0x008fc60000000000 */
[----:B------:R1:W-:Y:S01]  /*3bd0*/  STL [R1+0x38], R214 ;  /* 0x000038d601007387 */ /* 0x0003e20000100800 */
[----:B----4-:R-:W-:-:S01]  /*3be0*/  FADD R219, R143, R219 ;  /* 0x000000db8fdb7221 */ /* 0x010fc20000000000 */
[----:B------:R-:W-:Y:S02]  /*3bf0*/  FADD R220, R144, R220 ;  /* 0x000000dc90dc7221 */ /* 0x000fe40000000000 */
[----:B-1----:R0:W5:Y:S04]  /*3c00*/  LDL.LU R214, [R1+0xcc] ;  /* 0x0000cc0001d67983 */ /* 0x0021680000300800 */
[----:B------:R1:W-:Y:S01]  /*3c10*/  STL [R1+0x3c], R215 ;  /* 0x00003cd701007387 */ /* 0x0003e20000100800 */
[----:B------:R-:W-:-:S01]  /*3c20*/  FADD R221, R145, R221 ;  /* 0x000000dd91dd7221 */ /* 0x000fc20000000000 */
[----:B------:R-:W-:-:S02]  /*3c30*/  FADD R222, R146, R222 ;  /* 0x000000de92de7221 */ /* 0x000fc40000000000 */
[----:B-1----:R0:W5:Y:S04]  /*3c40*/  LDL.LU R215, [R1+0xc8] ;  /* 0x0000c80001d77983 */ /* 0x0021680000300800 */
[----:B------:R1:W-:Y:S01]  /*3c50*/  STL [R1+0x40], R216 ;  /* 0x000040d801007387 */ /* 0x0003e20000100800 */
[----:B------:R-:W-:-:S03]  /*3c60*/  FADD R223, R147, R223 ;  /* 0x000000df93df7221 */ /* 0x000fc60000000000 */
        /* <DEDUP_REMOVED lines=13> */
[----:B------:R1:W-:Y:S04]  /*3d40*/  STL [R1+0x54], R221 ;  /* 0x000054dd01007387 */ /* 0x0003e80000100800 */
        /* <DEDUP_REMOVED lines=12> */
[----:B-1----:R0:W5:Y:S01]  /*3e10*/  LDL.LU R227, [R1+0x98] ;  /* 0x0000980001e37983 */ /* 0x0021620000300800 */
        /* <DEDUP_REMOVED lines=82> */
[----:B0-----:R-:W-:-:S06]  /*4340*/  UMOV UR6, URZ ;  /* 0x0000003f00067c82 */ /* 0x001fcc0008000000 */
.L_x_27:
[----:B------:R-:W-:Y:S05]  /*4350*/  @!P1 BRA `(.L_x_28) ;  /* 0x0000000000049947 */ /* 0x000fea0003800000 */
[----:B------:R-:W-:Y:S01]  /*4360*/  BPT.TRAP 0x1 ;  /* 0x000000040000795c */ /* 0x000fe20000300000 */
.L_x_28:
[----:B------:R-:W-:Y:S02]  /*4370*/  UISETP.GT.U32.AND UP0, UPT, UR15, 0x1, UPT ;  /* 0x000000010f00788c */ /* 0x000fe4000bf04070 */
[----:B------:R-:W-:-:S04]  /*4380*/  ULEA UR8, UR33, UR22, 0x3 ;  /* 0x0000001621087291 */ /* 0x000fc8000f8e183f */
[----:B------:R-:W-:Y:S01]  /*4390*/  UIADD3 UR8, UR8, 0x28, URZ ;  /* 0x0000002808087890 */ /* 0x000fe2000fffe03f */
[----:B------:R-:W-:-:S03]  /*43a0*/  PLOP3.LUT P0, PT, PT, PT, UP0, 0x80, 0x0 ;  /* 0x000000000000781c */ /* 0x000fc60003f0f008 */
[----:B------:R-:W-:-:S09]  /*43b0*/  UPRMT UR8, URZ, 0x654, UR8 ;  /* 0x000006543f087896 */ /* 0x000fd20008000008 */
[----:B------:R-:W-:Y:S01]  /*43c0*/  SYNCS.ARRIVE.TRANS64.RED.A1T0 RZ, [UR8], RZ ;  /* 0x000000ffffff79a7 */ /* 0x000fe20008100408 */
[----:B------:R-:W-:Y:S05]  /*43d0*/  @P0 BRA `(.L_x_29) ;  /* 0x0000000000040947 */ /* 0x000fea0003800000 */
[----:B------:R-:W-:Y:S01]  /*43e0*/  BPT.TRAP 0x1 ;  /* 0x000000040000795c */ /* 0x000fe20000300000 */
.L_x_29:
[----:B------:R-:W-:Y:S02]  /*43f0*/  UISETP.GT.AND UP2, UPT, UR25, 0x1, UPT ;  /* 0x000000011900788c */ /* 0x000fe4000bf44270 */
[----:B------:R-:W-:Y:S02]  /*4400*/  UIADD3 UR24, UR24, 0x1, URZ ;  /* 0x0000000118187890 */ /* 0x000fe4000fffe03f */
[----:B------:R-:W-:Y:S02]  /*4410*/  UIADD3 UR33, UR33, 0x1, URZ ;  /* 0x0000000121217890 */ /* 0x000fe4000fffe03f */
[----:B------:R-:W-:Y:S01]  /*4420*/  PLOP3.LUT P0, PT, PT, PT, UP2, 0x80, 0x0 ;  /* 0x000000000000781c */ /* 0x000fe20003f0f028 */
[----:B------:R-:W-:Y:S02]  /*4430*/  UISETP.NE.AND UP0, UPT, UR24, 0x5, UPT ;  /* 0x000000051800788c */ /* 0x000fe4000bf05270 */
[----:B------:R-:W-:Y:S02]  /*4440*/  UIADD3 UR9, UR25, -0x1, URZ ;  /* 0xffffffff19097890 */ /* 0x000fe4000fffe03f */
[----:B------:R-:W-:-:S02]  /*4450*/  USEL UR8, URZ, 0x1, UP0 ;  /* 0x000000013f087887 */ /* 0x000fc40008000000 */
[----:B------:R-:W-:Y:S02]  /*4460*/  UISETP.NE.AND UP1, UPT, UR33, 0x5, UPT ;  /* 0x000000052100788c */ /* 0x000fe4000bf25270 */
[----:B------:R-:W-:Y:S02]  /*4470*/  ULOP3.LUT UR23, UR23, UR8, URZ, 0x3c, !UPT ;  /* 0x0000000817177292 */ /* 0x000fe4000f8e3c3f */
[----:B------:R-:W-:Y:S02]  /*4480*/  USEL UR24, UR24, URZ, UP0 ;  /* 0x0000003f18187287 */ /* 0x000fe40008000000 */
[----:B------:R-:W-:Y:S01]  /*4490*/  USEL UR33, UR33, URZ, UP1 ;  /* 0x0000003f21217287 */ /* 0x000fe20008800000 */
[----:B------:R-:W-:Y:S01]  /*44a0*/  UMOV UR8, 0x1 ;  /* 0x0000000100087882 */ /* 0x000fe20000000000 */
[----:B------:R-:W-:Y:S01]  /*44b0*/  UMOV UR25, UR9 ;  /* 0x0000000900197c82 */ /* 0x000fe20008000000 */
[----:B------:R-:W-:Y:S09]  /*44c0*/  @P0 BRA `(.L_x_30) ;  /* 0xffffffec00500947 */ /* 0x000ff2000383ffff */
.L_x_22:
[----:B------:R-:W-:-:S04]  /*44d0*/  UISETP.NE.AND UP0, UPT, UR6, URZ, UPT ;  /* 0x0000003f0600728c */ /* 0x000fc8000bf05270 */
[----:B------:R-:W-:-:S06]  /*44e0*/  USEL UR6, URZ, 0x1, !UP0 ;  /* 0x000000013f067887 */ /* 0x000fcc000c000000 */
[----:B------:R-:W-:-:S13]  /*44f0*/  ISETP.NE.AND P0, PT, RZ, UR6, PT ;  /* 0x00000006ff007c0c */ /* 0x000fda000bf05270 */
[----:B------:R-:W-:Y:S05]  /*4500*/  @!P0 BRA `(.L_x_31) ;  /* 0x0000000c00c48947 */ /* 0x000fea0003800000 */
[----:B------:R-:W-:Y:S02]  /*4510*/  WARPGROUP.DEPBAR.LE gsb0, 0x0 ;  /* 0x00008000000079c5 */ /* 0x000fe40000010000 */
[----:B-----5:R-:W-:Y:S01]  /*4520*/  FADD R227, R25, R227 ;  /* 0x000000e319e37221 */ /* 0x020fe20000000000 */
[----:B------:R-:W-:-:S04]  /*4530*/  FADD R228, R24, R228 ;  /* 0x000000e418e47221 */ /* 0x000fc80000000000 */
[----:B------:R2:W-:Y:S04]  /*4540*/  STL [R1+0x98], R227 ;  /* 0x000098e301007387 */ /* 0x0005e80000100800 */
[----:B--2---:R-:W2:Y:S04]  /*4550*/  LDL.LU R227, [R1+0x6c] ;  /* 0x00006c0001e37983 */ /* 0x004ea80000300800 */
[----:B--2---:R2:W-:Y:S04]  /*4560*/  STL [R1+0x9c], R227 ;  /* 0x00009ce301007387 */ /* 0x0045e80000100800 */
        /* <DEDUP_REMOVED lines=52> */
[----:B--2---:R-:W2:Y:S01]  /*48b0*/  LDL.LU R227, [R1] ;  /* 0x0000000001e37983 */ /* 0x004ea20000300800 */
[----:B------:R-:W-:Y:S01]  /*48c0*/  FADD R226, R26, R226 ;  /* 0x000000e21ae27221 */ /* 0x000fe20000000000 */
        /* <DEDUP_REMOVED lines=97> */
[----:B--2---:R-:W-:-:S05]  /*4ee0*/  FADD R227, R124, R227 ;  /* 0x000000e37ce37221 */ /* 0x004fca0000000000 */
[----:B------:R2:W-:Y:S04]  /*4ef0*/  STL [R1], R227 ;  /* 0x000000e301007387 */ /* 0x0005e80000100800 */
[----:B--2---:R-:W2:Y:S02]  /*4f00*/  LDL.LU R227, [R1+0x104] ;  /* 0x0001040001e37983 */ /* 0x004ea40000300800 */
[----:B--2---:R-:W-:-:S05]  /*4f10*/  FADD R227, R125, R227 ;  /* 0x000000e37de37221 */ /* 0x004fca0000000000 */
[----:B------:R2:W-:Y:S04]  /*4f20*/  STL [R1+0x4], R227 ;  /* 0x000004e301007387 */ /* 0x0005e80000100800 */
        /* <DEDUP_REMOVED lines=78> */
[----:B--2---:R2:W5:Y:S02]  /*5410*/  LDL.LU R227, [R1+0x98] ;  /* 0x0000980001e37983 */ /* 0x0045640000300800 */
.L_x_31:
[----:B-1----:R-:W-:-:S04]  /*5420*/  IMAD.U32 R229, RZ, RZ, UR26 ;  /* 0x0000001affe57e24 */ /* 0x002fc8000f8e00ff */
[----:B------:R1:W-:Y:S01]  /*5430*/  SYNCS.ARRIVE.TRANS64.A1T0 RZ, [R229+UR28], RZ ;  /* 0x000000ffe5ff79a7 */ /* 0x0003e2000810001c */
[----:B------:R-:W-:Y:S02]  /*5440*/  WARPGROUP.DEPBAR.LE gsb0, 0x0 ;  /* 0x00008000000079c5 */ /* 0x000fe40000010000 */
[----:B------:R-:W3:Y:S02]  /*5450*/  LDC R24, c[0x0][0x28c] ;  /* 0x0000a300ff187b82 */ /* 0x000ee40000000800 */
[----:B---3--:R-:W-:-:S13]  /*5460*/  ISETP.GE.AND P0, PT, R24, 0x1, PT ;  /* 0x000000011800780c */ /* 0x008fda0003f06270 */
[----:B-1----:R-:W-:Y:S05]  /*5470*/  @!P0 BRA `(.L_x_32) ;  /* 0x0000000000408947 */ /* 0x002fea0003800000 */
[----:B------:R-:W-:-:S06]  /*5480*/  UISETP.NE.AND UP0, UPT, UR30, 0x3, UPT ;  /* 0x000000031e00788c */ /* 0x000fcc000bf05270 */
[----:B------:R-:W-:-:S13]  /*5490*/  PLOP3.LUT P0, PT, PT, PT, UP0, 0x80, 0x0 ;  /* 0x000000000000781c */ /* 0x000fda0003f0f008 */
[----:B------:R-:W-:Y:S05]  /*54a0*/  @!P0 BRA `(.L_x_33) ;  /* 0x0000000000048947 */ /* 0x000fea0003800000 */
[----:B------:R-:W-:Y:S01]  /*54b0*/  BPT.TRAP 0x1 ;  /* 0x000000040000795c */ /* 0x000fe20000300000 */
.L_x_33:
[----:B------:R-:W-:Y:S02]  /*54c0*/  UIADD3 UR8, UR19, UR5, URZ ;  /* 0x0000000513087290 */ /* 0x000fe4000fffe03f */
[----:B------:R-:W-:Y:S02]  /*54d0*/  UISETP.GT.U32.AND UP0, UPT, UR15, 0x1, UPT ;  /* 0x000000010f00788c */ /* 0x000fe4000bf04070 */
[----:B------:R-:W-:-:S04]  /*54e0*/  UIMAD.WIDE.U32 UR6, UR8, -0x33333333, URZ ;  /* 0xcccccccd080678a5 */ /* 0x000fc8000f8e003f */
[----:B------:R-:W-:Y:S01]  /*54f0*/  USHF.R.U32.HI UR6, URZ, 0x2, UR7 ;  /* 0x000000023f067899 */ /* 0x000fe20008011607 */
[----:B------:R-:W-:-:S03]  /*5500*/  PLOP3.LUT P0, PT, PT, PT, UP0, 0x80, 0x0 ;  /* 0x000000000000781c */ /* 0x000fc60003f0f008 */
[----:B------:R-:W-:-:S04]  /*5510*/  UIMAD UR8, UR6, -0x5, UR8 ;  /* 0xfffffffb060878a4 */ /* 0x000fc8000f8e0208 */
[----:B------:R-:W-:-:S04]  /*5520*/  ULEA UR8, UR8, UR22, 0x3 ;  /* 0x0000001608087291 */ /* 0x000fc8000f8e183f */
[----:B------:R-:W-:-:S04]  /*5530*/  UIADD3 UR8, UR8, 0x28, URZ ;  /* 0x0000002808087890 */ /* 0x000fc8000fffe03f */
[----:B------:R-:W-:-:S09]  /*5540*/  UPRMT UR8, URZ, 0x654, UR8 ;  /* 0x000006543f087896 */ /* 0x000fd20008000008 */
[----:B------:R-:W-:Y:S01]  /*5550*/  SYNCS.ARRIVE.TRANS64.RED.A1T0 RZ, [UR8], RZ ;  /* 0x000000ffffff79a7 */ /* 0x000fe20008100408 */
[----:B------:R-:W-:Y:S05]  /*5560*/  @P0 BRA `(.L_x_32) ;  /* 0x0000000000040947 */ /* 0x000fea0003800000 */
[----:B------:R-:W-:Y:S01]  /*5570*/  BPT.TRAP 0x1 ;  /* 0x000000040000795c */ /* 0x000fe20000300000 */
.L_x_32:
[----:B-----5:R1:W-:Y:S01]  /*5580*/  STL [R1+0x98], R0 ;  /* 0x0000980001007387 */ /* 0x0203e20000100800 */
[----:B------:R-:W-:Y:S01]  /*5590*/  IMAD.U32 R24, RZ, RZ, UR27 ;  /* 0x0000001bff187e24 */ /* 0x000fe2000f8e00ff */
[----:B------:R-:W-:Y:S01]  /*55a0*/  UIADD3 UR5, UR29, UR5, URZ ;  /* 0x000000051d057290 */ /* 0x000fe2000fffe03f */
[----:B------:R-:W3:Y:S01]  /*55b0*/  LDC R35, c[0x0][0x288] ;  /* 0x0000a200ff237b82 */ /* 0x000ee20000000800 */
[----:B-1----:R-:W4:Y:S02]  /*55c0*/  LDL R0, [R1+0x84] ;  /* 0x0000840001007983 */ /* 0x002f240000100800 */
[----:B------:R-:W-:Y:S01]  /*55d0*/  SHF.L.U32 R24, R24, 0x1f, RZ ;  /* 0x0000001f18187819 */ /* 0x000fe200000006ff */
[----:B------:R-:W-:Y:S02]  /*55e0*/  UISETP.GT.U32.AND UP0, UPT, UR5, 0x4, UPT ;  /* 0x000000040500788c */ /* 0x000fe4000bf04070 */
[----:B------:R-:W-:Y:S01]  /*55f0*/  UISETP.GE.U32.AND UP1, UPT, UR29, 0x5, UPT ;  /* 0x000000051d00788c */ /* 0x000fe2000bf26070 */
[----:B------:R-:W1:Y:S01]  /*5600*/  SYNCS.PHASECHK.TRANS64.TRYWAIT P0, [UR18+0x8], R24 ;  /* 0x00000818ff0075a7 */ /* 0x000e620008000152 */
[----:B------:R-:W-:-:S02]  /*5610*/  UISETP.LT.U32.AND UP0, UPT, UR29, 0x5, UP0 ;  /* 0x000000051d00788c */ /* 0x000fc40008701070 */
[----:B------:R-:W-:Y:S02]  /*5620*/  UIMAD.WIDE.U32 UR6, UR5, -0x33333333, URZ ;  /* 0xcccccccd050678a5 */ /* 0x000fe4000f8e003f */
[----:B------:R-:W-:Y:S02]  /*5630*/  USEL UR8, URZ, 0x1, !UP0 ;  /* 0x000000013f087887 */ /* 0x000fe4000c000000 */
[----:B------:R-:W-:Y:S01]  /*5640*/  USHF.R.U32.HI UR6, URZ, 0x2, UR7 ;  /* 0x000000023f067899 */ /* 0x000fe20008011607 */
[----:B----4-:R-:W-:Y:S02]  /*5650*/  IMAD.SHL.U32 R32, R0, 0x2, RZ ;  /* 0x0000000200207824 */ /* 0x010fe400078e00ff */
[----:B------:R4:W5:Y:S01]  /*5660*/  LDL.LU R0, [R1+0x98] ;  /* 0x0000980001007983 */ /* 0x0009620000300800 */
[----:B------:R-:W-:Y:S02]  /*5670*/  ULOP3.LUT UR4, UR4, UR8, URZ, 0x3c, !UPT ;  /* 0x0000000804047292 */ /* 0x000fe4000f8e3c3f */
[----:B------:R-:W-:Y:S01]  /*5680*/  UIMAD UR5, UR6, -0x5, UR5 ;  /* 0xfffffffb060578a4 */ /* 0x000fe2000f8e0205 */
[----:B------:R-:W-:Y:S01]  /*5690*/  SHF.R.S32.HI R33, RZ, 0x1f, R32 ;  /* 0x0000001fff217819 */ /* 0x000fe20000011420 */
[----:B------:R-:W-:Y:S01]  /*56a0*/  @UP1 ULOP3.LUT UR4, UR4, 0x1, UR6, 0x78, !UPT ;  /* 0x0000000104041892 */ /* 0x000fe2000f8e7806 */
[----:B-1-3--:R-:W-:Y:S11]  /*56b0*/  @!P0 BRA `(.L_x_34) ;  /* 0x000000a800a08947 */ /* 0x00aff60003800000 */
.L_x_321:
[----:B------:R3:W-:Y:S01]  /*56c0*/  STL [R1+0xa0], R3 ;  /* 0x0000a00301007387 */ /* 0x0007e20000100800 */
[----:B------:R-:W-:Y:S01]  /*56d0*/  ULDC.64 UR6, c[0x0][0x5d0] ;  /* 0x0001740000067ab9 */ /* 0x000fe20000000a00 */
[----:B------:R-:W-:Y:S02]  /*56e0*/  ULDC UR8, c[0x0][0x284] ;  /* 0x0000a10000087ab9 */ /* 0x000fe40000000800 */
[----:B---3--:R-:W3:Y:S04]  /*56f0*/  LDL.LU R3, [R1+0x80] ;  /* 0x0000800001037983 */ /* 0x008ee80000300800 */
[----:B------:R0:W-:Y:S04]  /*5700*/  STL [R1+0x9c], R2 ;  /* 0x00009c0201007387 */ /* 0x0001e80000100800 */
[----:B0-----:R-:W2:Y:S04]  /*5710*/  LDL R2, [R1+0x7c] ;  /* 0x00007c0001027983 */ /* 0x001ea80000100800 */
[----:B-----5:R0:W-:Y:S04]  /*5720*/  STL [R1+0x98], R0 ;  /* 0x0000980001007387 */ /* 0x0201e80000100800 */
[----:B0-----:R-:W4:Y:S01]  /*5730*/  LDL R0, [R1+0x70] ;  /* 0x0000700001007983 */ /* 0x001f220000100800 */
[----:B---3--:R-:W-:-:S03]  /*5740*/  IMAD.SHL.U32 R37, R3, 0x100, RZ ;  /* 0x0000010003257824 */ /* 0x008fc600078e00ff */
[----:B------:R0:W5:Y:S01]  /*5750*/  LDL.LU R3, [R1+0xa0] ;  /* 0x0000a00001037983 */ /* 0x0001620000300800 */
[----:B--2---:R-:W-:-:S03]  /*5760*/  IMAD.SHL.U32 R34, R2, 0x40, RZ ;  /* 0x0000004002227824 */ /* 0x004fc600078e00ff */
[----:B------:R0:W5:Y:S01]  /*5770*/  LDL.LU R2, [R1+0x9c] ;  /* 0x00009c0001027983 */ /* 0x0001620000300800 */
[----:B----4-:R-:W-:Y:S01]  /*5780*/  SHF.R.S32.HI R38, RZ, 0x1f, R0 ;  /* 0x0000001fff267819 */ /* 0x010fe20000011400 */
[----:B-1----:R-:W-:-:S04]  /*5790*/  IMAD.WIDE.U32 R24, R0, UR6, R32 ;  /* 0x0000000600187c25 */ /* 0x002fc8000f8e0020 */
[----:B------:R-:W-:-:S04]  /*57a0*/  IMAD R26, R38, UR6, RZ ;  /* 0x00000006261a7c24 */ /* 0x000fc8000f8e02ff */
[----:B------:R-:W-:Y:S02]  /*57b0*/  IMAD R27, R0, UR7, R26 ;  /* 0x00000007001b7c24 */ /* 0x000fe4000f8e021a */
[----:B------:R0:W5:Y:S01]  /*57c0*/  LDL.LU R0, [R1+0x98] ;  /* 0x0000980001007983 */ /* 0x0001620000300800 */
[----:B------:R-:W-:-:S04]  /*57d0*/  ISETP.GE.AND P0, PT, R34, UR8, PT ;  /* 0x0000000822007c0c */ /* 0x000fc8000bf06270 */
[C---:B------:R-:W-:Y:S02]  /*57e0*/  ISETP.GE.OR P0, PT, R37.reuse, R35, P0 ;  /* 0x000000232500720c */ /* 0x040fe40000706670 */
[----:B------:R-:W-:Y:S02]  /*57f0*/  SHF.R.S32.HI R36, RZ, 0x1f, R37 ;  /* 0x0000001fff247819 */ /* 0x000fe40000011425 */
[----:B------:R-:W-:-:S04]  /*5800*/  IADD3 R24, P1, R37, R24, RZ ;  /* 0x0000001825187210 */ /* 0x000fc80007f3e0ff */
[----:B------:R-:W-:-:S05]  /*5810*/  IADD3.X R25, R36, R25, R27, P1, !PT ;  /* 0x0000001924197210 */ /* 0x000fca0000ffe41b */
[----:B0-----:R-:W-:Y:S05]  /*5820*/  @P0 BRA `(.L_x_35) ;  /* 0x0000008c00d40947 */ /* 0x001fea0003800000 */
[----:B------:R0:W-:Y:S01]  /*5830*/  STL.64 [R1+0xa8], R4 ;  /* 0x0000a80401007387 */ /* 0x0001e20000100a00 */
[----:B------:R-:W1:Y:S01]  /*5840*/  LDC.64 R28, c[0x0][0x5c8] ;  /* 0x00017200ff1c7b82 */ /* 0x000e620000000a00 */
[----:B------:R-:W-:Y:S02]  /*5850*/  ULDC.64 UR6, c[0x0][0x5c0] ;  /* 0x0001700000067ab9 */ /* 0x000fe40000000a00 */
[----:B0-----:R-:W2:Y:S04]  /*5860*/  LDL.64 R4, [R1+0x88] ;  /* 0x0000880001047983 */ /* 0x001ea80000100a00 */
[----:B-----5:R0:W-:Y:S04]  /*5870*/  STL [R1+0xa0], R3 ;  /* 0x0000a00301007387 */ /* 0x0201e80000100800 */
[----:B0-----:R-:W2:Y:S04]  /*5880*/  LDL.LU R3, [R1+0x7c] ;  /* 0x00007c0001037983 */ /* 0x001ea80000300800 */
[----:B------:R0:W-:Y:S04]  /*5890*/  STL [R1+0x9c], R2 ;  /* 0x00009c0201007387 */ /* 0x0001e80000100800 */
[----:B0-----:R-:W3:Y:S04]  /*58a0*/  LDL R2, [R1+0x84] ;  /* 0x0000840001027983 */ /* 0x001ee80000100800 */
[----:B------:R0:W-:Y:S04]  /*58b0*/  STL [R1+0x98], R0 ;  /* 0x0000980001007387 */ /* 0x0001e80000100800 */
[----:B0-----:R-:W4:Y:S01]  /*58c0*/  LDL R0, [R1+0x90] ;  /* 0x0000900001007983 */ /* 0x001f220000100800 */
[----:B--2---:R-:W-:-:S03]  /*58d0*/  IMAD.WIDE R30, R3, 0x40, R4 ;  /* 0x00000040031e7825 */ /* 0x004fc600078e0204 */
[----:B------:R0:W5:Y:S01]  /*58e0*/  LDL.LU.64 R4, [R1+0xa8] ;  /* 0x0000a80001047983 */ /* 0x0001620000300a00 */
[-C--:B-1----:R-:W-:Y:S02]  /*58f0*/  IMAD R26, R31, R28.reuse, RZ ;  /* 0x0000001c1f1a7224 */ /* 0x082fe400078e02ff */
[C---:B------:R-:W-:Y:S01]  /*5900*/  IMAD.WIDE.U32 R24, R30.reuse, R28, R24 ;  /* 0x0000001c1e187225 */ /* 0x040fe200078e0018 */
[----:B------:R0:W5:Y:S03]  /*5910*/  LDL.LU R3, [R1+0xa0] ;  /* 0x0000a00001037983 */ /* 0x0001660000300800 */
[----:B------:R-:W-:Y:S01]  /*5920*/  IMAD R27, R30, R29, R26 ;  /* 0x0000001d1e1b7224 */ /* 0x000fe200078e021a */
[----:B------:R-:W-:Y:S02]  /*5930*/  LEA R26, P0, R28, R24, 0x3 ;  /* 0x000000181c1a7211 */ /* 0x000fe400078018ff */
[----:B------:R-:W-:Y:S01]  /*5940*/  IADD3 R24, P1, R24, UR6, RZ ;  /* 0x0000000618187c10 */ /* 0x000fe2000ff3e0ff */
[----:B------:R-:W-:Y:S01]  /*5950*/  IMAD.IADD R27, R25, 0x1, R27 ;  /* 0x00000001191b7824 */ /* 0x000fe200078e021b */
[----:B------:R-:W-:-:S04]  /*5960*/  IADD3 R26, P3, R26, UR6, RZ ;  /* 0x000000061a1a7c10 */ /* 0x000fc8000ff7e0ff */
[----:B------:R-:W-:Y:S01]  /*5970*/  LEA.HI.X R29, R28, R27, R29, 0x3, P0 ;  /* 0x0000001b1c1d7211 */ /* 0x000fe200000f1c1d */
[----:B---3--:R-:W-:Y:S01]  /*5980*/  IMAD R28, R2, -0x2, R35 ;  /* 0xfffffffe021c7824 */ /* 0x008fe200078e0223 */
[----:B------:R-:W-:Y:S01]  /*5990*/  FSETP.NEU.AND P0, PT, RZ, UR31, PT ;  /* 0x0000001fff007c0b */ /* 0x000fe2000bf0d000 */
[----:B------:R0:W5:Y:S01]  /*59a0*/  LDL.LU R2, [R1+0x9c] ;  /* 0x00009c0001027983 */ /* 0x0001620000300800 */
[----:B------:R-:W-:Y:S01]  /*59b0*/  IADD3.X R25, R27, UR7, RZ, P1, !PT ;  /* 0x000000071b197c10 */ /* 0x000fe20008ffe4ff */
[----:B------:R-:W-:Y:S01]  /*59c0*/  BSSY B0, `(.L_x_35) ;  /* 0x00008db000007945 */ /* 0x000fe20003800000 */
[----:B------:R-:W-:Y:S01]  /*59d0*/  IADD3.X R27, R29, UR7, RZ, P3, !PT ;  /* 0x000000071d1b7c10 */ /* 0x000fe20009ffe4ff */
[----:B----4-:R-:W-:Y:S02]  /*59e0*/  IMAD.IADD R39, R0, 0x1, -R34 ;  /* 0x0000000100277824 */ /* 0x010fe400078e0a22 */
[----:B------:R0:W5:Y:S01]  /*59f0*/  LDL.LU R0, [R1+0x98] ;  /* 0x0000980001007983 */ /* 0x0001620000300800 */
[----:B------:R-:W-:-:S05]  /*5a00*/  IMAD.IADD R34, R28, 0x1, -R37 ;  /* 0x000000011c227824 */ /* 0x000fca00078e0a25 */
[----:B------:R-:W-:Y:S05]  /*5a10*/  @!P0 BRA `(.L_x_36) ;  /* 0x0000006800dc8947 */ /* 0x000fea0003800000 */
[----:B-----5:R1:W-:Y:S01]  /*5a20*/  STL [R1+0x98], R0 ;  /* 0x0000980001007387 */ /* 0x0203e20000100800 */
[----:B------:R-:W-:Y:S01]  /*5a30*/  ULDC.64 UR6, c[0x0][0x5b8] ;  /* 0x00016e0000067ab9 */ /* 0x000fe20000000a00 */
[----:B------:R-:W-:Y:S02]  /*5a40*/  ULDC.64 UR8, c[0x0][0x5a8] ;  /* 0x00016a0000087ab9 */ /* 0x000fe40000000a00 */
[----:B-1----:R-:W2:Y:S01]  /*5a50*/  LDL.LU R0, [R1+0x70] ;  /* 0x0000700001007983 */ /* 0x002ea20000300800 */
[----:B------:R-:W-:Y:S01]  /*5a60*/  IMAD R28, R38, UR6, RZ ;  /* 0x00000006261c7c24 */ /* 0x000fe2000f8e02ff */
[----:B------:R-:W-:Y:S01]  /*5a70*/  BSSY B1, `(.L_x_37) ;  /* 0x0000011000017945 */ /* 0x000fe20003800000 */
[----:B--2---:R-:W-:-:S04]  /*5a80*/  IMAD.WIDE.U32 R32, R0, UR6, R32 ;  /* 0x0000000600207c25 */ /* 0x004fc8000f8e0020 */
[----:B------:R-:W-:Y:S01]  /*5a90*/  IMAD R29, R0, UR7, R28 ;  /* 0x00000007001d7c24 */ /* 0x000fe2000f8e021c */
[----:B------:R-:W-:Y:S01]  /*5aa0*/  IADD3 R32, P0, R37, R32, RZ ;  /* 0x0000002025207210 */ /* 0x000fe20007f1e0ff */
[----:B------:R1:W5:Y:S01]  /*5ab0*/  LDL.LU R0, [R1+0x98] ;  /* 0x0000980001007983 */ /* 0x0003620000300800 */
[----:B------:R-:W-:Y:S02]  /*5ac0*/  ULDC.64 UR6, c[0x0][0x5b0] ;  /* 0x00016c0000067ab9 */ /* 0x000fe40000000a00 */
[----:B------:R-:W-:Y:S01]  /*5ad0*/  IADD3.X R33, R36, R33, R29, P0, !PT ;  /* 0x0000002124217210 */ /* 0x000fe200007fe41d */
[----:B------:R-:W-:Y:S01]  /*5ae0*/  IMAD R35, R31, UR6, RZ ;  /* 0x000000061f237c24 */ /* 0x000fe2000f8e02ff */
[----:B------:R-:W-:Y:S01]  /*5af0*/  ISETP.GE.AND P0, PT, R39, 0x1, PT ;  /* 0x000000012700780c */ /* 0x000fe20003f06270 */
[----:B------:R-:W-:-:S03]  /*5b00*/  IMAD.WIDE.U32 R28, R30, UR6, R32 ;  /* 0x000000061e1c7c25 */ /* 0x000fc6000f8e0020 */
[----:B------:R-:W-:Y:S01]  /*5b10*/  ISETP.LT.OR P4, PT, R34, 0x1, !P0 ;  /* 0x000000012200780c */ /* 0x000fe20004781670 */
[----:B------:R-:W-:Y:S01]  /*5b20*/  IMAD R35, R30, UR7, R35 ;  /* 0x000000071e237c24 */ /* 0x000fe2000f8e0223 */
[----:B------:R-:W-:-:S04]  /*5b30*/  IADD3 R28, P1, R28, UR8, RZ ;  /* 0x000000081c1c7c10 */ /* 0x000fc8000ff3e0ff */
[--C-:B------:R-:W-:Y:S02]  /*5b40*/  IADD3.X R29, R29, UR9, R35.reuse, P1, !PT ;  /* 0x000000091d1d7c10 */ /* 0x100fe40008ffe423 */
[----:B------:R-:W-:-:S05]  /*5b50*/  PRMT R35, RZ, 0x7610, R35 ;  /* 0x00007610ff237816 */ /* 0x000fca0000000023 */
[----:B-1----:R-:W-:Y:S05]  /*5b60*/  @P4 BRA `(.L_x_38) ;  /* 0x0000000000044947 */ /* 0x002fea0003800000 */
[----:B------:R1:W5:Y:S02]  /*5b70*/  LDG.E.U8 R35, desc[UR20][R28.64] ;  /* 0x000000141c237981 */ /* 0x000364000c1e1100 */
.L_x_38:
[----:B------:R-:W-:Y:S05]  /*5b80*/  BSYNC B1 ;  /* 0x0000000000017941 */ /* 0x000fea0003800000 */
.L_x_37:
[----:B-----5:R-:W-:Y:S01]  /*5b90*/  LOP3.LUT R35, R35, 0xff, RZ, 0xc0, !PT ;  /* 0x000000ff23237812 */ /* 0x020fe200078ec0ff */
[----:B------:R-:W-:Y:S01]  /*5ba0*/  BSSY B1, `(.L_x_39) ;  /* 0x000000b000017945 */ /* 0x000fe20003800000 */
[----:B------:R-:W-:Y:S02]  /*5bb0*/  ISETP.LT.OR P3, PT, R34, 0x2, !P0 ;  /* 0x000000022200780c */ /* 0x000fe40004761670 */
[----:B------:R-:W-:-:S05]  /*5bc0*/  F2FP.F16.E5M2.UNPACK_B R35, R35 ;  /* 0x00000023ff23723e */ /* 0x000fca00020004ff */
[----:B------:R-:W-:-:S05]  /*5bd0*/  HADD2.F32 R35, -RZ, R35.H0_H0 ;  /* 0x20000023ff237230 */ /* 0x000fca0000004100 */
[----:B------:R-:W-:-:S04]  /*5be0*/  FMUL R35, R35, UR31 ;  /* 0x0000001f23237c20 */ /* 0x000fc80008400000 */
[----:B------:R-:W-:-:S05]  /*5bf0*/  FFMA R35, R228, UR32, R35 ;  /* 0x00000020e4237c23 */ /* 0x000fca0008000023 */
[----:B------:R-:W-:Y:S02]  /*5c00*/  F2FP.SATFINITE.E5M2.F32.PACK_AB_MERGE_C R37, RZ, R35, RZ ;  /* 0x00000023ff25723e */ /* 0x000fe400048060ff */
[----:B------:R-:W-:-:S03]  /*5c10*/  PRMT R35, RZ, 0x7610, R35 ;  /* 0x00007610ff237816 */ /* 0x000fc60000000023 */
[----:B------:R2:W-:Y:S01]  /*5c20*/  @!P4 STG.E.U8 desc[UR20][R24.64], R37 ;  /* 0x000000251800c986 */ /* 0x0005e2000c101114 */
[----:B------:R-:W-:Y:S05]  /*5c30*/  @P3 BRA `(.L_x_40) ;  /* 0x0000000000043947 */ /* 0x000fea0003800000 */
[----:B------:R3:W5:Y:S02]  /*5c40*/  LDG.E.U8 R35, desc[UR20][R28.64+0x1] ;  /* 0x000001141c237981 */ /* 0x000764000c1e1100 */
.L_x_40:
[----:B------:R-:W-:Y:S05]  /*5c50*/  BSYNC B1 ;  /* 0x0000000000017941 */ /* 0x000fea0003800000 */
.L_x_39:
[----:B-----5:R-:W-:Y:S01]  /*5c60*/  LOP3.LUT R35, R35, 0xff, RZ, 0xc0, !PT ;  /* 0x000000ff23237812 */ /* 0x020fe200078ec0ff */
[----:B------:R-:W-:Y:S01]  /*5c70*/  BSSY B1, `(.L_x_41) ;  /* 0x0000013000017945 */ /* 0x000fe20003800000 */
[----:B--2---:R-:W-:Y:S02]  /*5c80*/  IADD3 R37, P1, R30, 0x8, RZ ;  /* 0x000000081e257810 */ /* 0x004fe40007f3e0ff */
[----:B------:R-:W-:-:S03]  /*5c90*/  F2FP.F16.E5M2.UNPACK_B R35, R35 ;  /* 0x00000023ff23723e */ /* 0x000fc600020004ff */
[----:B------:R-:W-:Y:S01]  /*5ca0*/  IMAD.X R31, RZ, RZ, R31, P1 ;  /* 0x000000ffff1f7224 */ /* 0x000fe200008e061f */
[----:B------:R-:W-:Y:S01]  /*5cb0*/  ISETP.GE.AND P1, PT, R39, 0x9, PT ;  /* 0x000000092700780c */ /* 0x000fe20003f26270 */
[----:B------:R-:W-:Y:S02]  /*5cc0*/  HADD2.F32 R35, -RZ, R35.H0_H0 ;  /* 0x20000023ff237230 */ /* 0x000fe40000004100 */
[----:B------:R-:W-:Y:S01]  /*5cd0*/  IMAD R36, R31, UR6, RZ ;  /* 0x000000061f247c24 */ /* 0x000fe2000f8e02ff */
[----:B------:R-:W-:Y:S01]  /*5ce0*/  ISETP.LT.OR P5, PT, R34, 0x1, !P1 ;  /* 0x000000012200780c */ /* 0x000fe20004fa1670 */
[----:B------:R-:W-:-:S04]  /*5cf0*/  IMAD.WIDE.U32 R32, R37, UR6, R32 ;  /* 0x0000000625207c25 */ /* 0x000fc8000f8e0020 */
[----:B------:R-:W-:Y:S01]  /*5d00*/  FMUL R30, R35, UR31 ;  /* 0x0000001f231e7c20 */ /* 0x000fe20008400000 */
[----:B------:R-:W-:-:S03]  /*5d10*/  IMAD R37, R37, UR7, R36 ;  /* 0x0000000725257c24 */ /* 0x000fc6000f8e0224 */
[----:B------:R-:W-:Y:S01]  /*5d20*/  FFMA R227, R227, UR32, R30 ;  /* 0x00000020e3e37c23 */ /* 0x000fe2000800001e */
[----:B------:R-:W-:Y:S02]  /*5d30*/  IADD3 R30, P4, R32, UR8, RZ ;  /* 0x00000008201e7c10 */ /* 0x000fe4000ff9e0ff */
[----:B------:R-:W-:Y:S02]  /*5d40*/  PRMT R32, RZ, 0x7610, R32 ;  /* 0x00007610ff207816 */ /* 0x000fe40000000020 */
[----:B------:R-:W-:Y:S02]  /*5d50*/  F2FP.SATFINITE.E5M2.F32.PACK_AB_MERGE_C R227, RZ, R227, RZ ;  /* 0x000000e3ffe3723e */ /* 0x000fe400048060ff */
[----:B------:R-:W-:-:S03]  /*5d60*/  IADD3.X R31, R33, UR9, R37, P4, !PT ;  /* 0x00000009211f7c10 */ /* 0x000fc6000a7fe425 */
[----:B------:R2:W-:Y:S01]  /*5d70*/  @!P3 STG.E.U8 desc[UR20][R24.64+0x1], R227 ;  /* 0x000001e31800b986 */ /* 0x0005e2000c101114 */
[----:B------:R-:W-:Y:S05]  /*5d80*/  @P5 BRA `(.L_x_42) ;  /* 0x0000000000045947 */ /* 0x000fea0003800000 */
[----:B------:R4:W5:Y:S02]  /*5d90*/  LDG.E.U8 R32, desc[UR20][R30.64] ;  /* 0x000000141e207981 */ /* 0x000964000c1e1100 */
.L_x_42:
[----:B------:R-:W-:Y:S05]  /*5da0*/  BSYNC B1 ;  /* 0x0000000000017941 */ /* 0x000fea0003800000 */
.L_x_41:
[----:B-----5:R-:W-:Y:S01]  /*5db0*/  LOP3.LUT R32, R32, 0xff, RZ, 0xc0, !PT ;  /* 0x000000ff20207812 */ /* 0x020fe200078ec0ff */
[----:B------:R-:W-:Y:S01]  /*5dc0*/  BSSY B1, `(.L_x_43) ;  /* 0x000000b000017945 */ /* 0x000fe20003800000 */
[----:B------:R-:W-:Y:S02]  /*5dd0*/  ISETP.LT.OR P3, PT, R34, 0x2, !P1 ;  /* 0x000000022200780c */ /* 0x000fe40004f61670 */
[----:B------:R-:W-:-:S05]  /*5de0*/  F2FP.F16.E5M2.UNPACK_B R32, R32 ;  /* 0x00000020ff20723e */ /* 0x000fca00020004ff */
[----:B------:R-:W-:-:S05]  /*5df0*/  HADD2.F32 R32, -RZ, R32.H0_H0 ;  /* 0x20000020ff207230 */ /* 0x000fca0000004100 */
[----:B------:R-:W-:Y:S01]  /*5e00*/  FMUL R33, R32, UR31 ;  /* 0x0000001f20217c20 */ /* 0x000fe20008400000 */
[----:B------:R-:W-:-:S03]  /*5e10*/  PRMT R32, RZ, 0x7610, R32 ;  /* 0x00007610ff207816 */ /* 0x000fc60000000020 */
[----:B------:R-:W-:-:S05]  /*5e20*/  FFMA R33, R226, UR32, R33 ;  /* 0x00000020e2217c23 */ /* 0x000fca0008000021 */
[----:B------:R-:W-:-:S05]  /*5e30*/  F2FP.SATFINITE.E5M2.F32.PACK_AB_MERGE_C R33, RZ, R33, RZ ;  /* 0x00000021ff21723e */ /* 0x000fca00048060ff */
[----:B------:R0:W-:Y:S01]  /*5e40*/  @!P5 STG.E.U8 desc[UR20][R26.64], R33 ;  /* 0x000000211a00d986 */ /* 0x0001e2000c101114 */
[----:B------:R-:W-:Y:S05]  /*5e50*/  @P3 BRA `(.L_x_44) ;  /* 0x0000000000043947 */ /* 0x000fea0003800000 */
[----:B------:R0:W5:Y:S02]  /*5e60*/  LDG.E.U8 R32, desc[UR20][R30.64+0x1] ;  /* 0x000001141e207981 */ /* 0x000164000c1e1100 */
.L_x_44:
[----:B------:R-:W-:Y:S05]  /*5e70*/  BSYNC B1 ;  /* 0x0000000000017941 */ /* 0x000fea0003800000 */
.L_x_43:
[----:B-----5:R-:W-:Y:S01]  /*5e80*/  LOP3.LUT R32, R32, 0xff, RZ, 0xc0, !PT ;  /* 0x000000ff20207812 */ /* 0x020fe200078ec0ff */
[----:B------:R-:W-:Y:S01]  /*5e90*/  BSSY B1, `(.L_x_45) ;  /* 0x000000b000017945 */ /* 0x000fe20003800000 */
[----:B------:R-:W-:Y:S02]  /*5ea0*/  ISETP.LT.OR P4, PT, R34, 0x9, !P0 ;  /* 0x000000092200780c */ /* 0x000fe40004781670 */
[----:B------:R-:W-:-:S05]  /*5eb0*/  F2FP.F16.E5M2.UNPACK_B R32, R32 ;  /* 0x00000020ff20723e */ /* 0x000fca00020004ff */
[----:B------:R-:W-:-:S05]  /*5ec0*/  HADD2.F32 R32, -RZ, R32.H0_H0 ;  /* 0x20000020ff207230 */ /* 0x000fca0000004100 */
[----:B------:R-:W-:-:S04]  /*5ed0*/  FMUL R32, R32, UR31 ;  /* 0x0000001f20207c20 */ /* 0x000fc80008400000 */
[----:B------:R-:W-:-:S05]  /*5ee0*/  FFMA R32, R225, UR32, R32 ;  /* 0x00000020e1207c23 */ /* 0x000fca0008000020 */
[----:B0-----:R-:W-:Y:S02]  /*5ef0*/  F2FP.SATFINITE.E5M2.F32.PACK_AB_MERGE_C R33, RZ, R32, RZ ;  /* 0x00000020ff21723e */ /* 0x001fe400048060ff */
[----:B------:R-:W-:-:S03]  /*5f00*/  PRMT R32, RZ, 0x7610, R32 ;  /* 0x00007610ff207816 */ /* 0x000fc60000000020 */
[----:B------:R0:W-:Y:S01]  /*5f10*/  @!P3 STG.E.U8 desc[UR20][R26.64+0x1], R33 ;  /* 0x000001211a00b986 */ /* 0x0001e2000c101114 */
[----:B------:R-:W-:Y:S05]  /*5f20*/  @P4 BRA `(.L_x_46) ;  /* 0x0000000000044947 */ /* 0x000fea0003800000 */
[----:B------:R0:W5:Y:S02]  /*5f30*/  LDG.E.U8 R32, desc[UR20][R28.64+0x8] ;  /* 0x000008141c207981 */ /* 0x000164000c1e1100 */
.L_x_46:
[----:B------:R-:W-:Y:S05]  /*5f40*/  BSYNC B1 ;  /* 0x0000000000017941 */ /* 0x000fea0003800000 */
.L_x_45:
[----:B-----5:R-:W-:Y:S01]  /*5f50*/  LOP3.LUT R32, R32, 0xff, RZ, 0xc0, !PT ;  /* 0x000000ff20207812 */ /* 0x020fe200078ec0ff */
[----:B------:R-:W-:Y:S01]  /*5f60*/  BSSY B1, `(.L_x_47) ;  /* 0x000000b000017945 */ /* 0x000fe20003800000 */
[----:B------:R-:W-:Y:S02]  /*5f70*/  ISETP.LT.OR P3, PT, R34, 0xa, !P0 ;  /* 0x0000000a2200780c */ /* 0x000fe40004761670 */
[----:B------:R-:W-:-:S05]  /*5f80*/  F2FP.F16.E5M2.UNPACK_B R32, R32 ;  /* 0x00000020ff20723e */ /* 0x000fca00020004ff */
[----:B------:R-:W-:-:S05]  /*5f90*/  HADD2.F32 R32, -RZ, R32.H0_H0 ;  /* 0x20000020ff207230 */ /* 0x000fca0000004100 */
[----:B0-----:R-:W-:Y:S01]  /*5fa0*/  FMUL R33, R32, UR31 ;  /* 0x0000001f20217c20 */ /* 0x001fe20008400000 */
[----:B------:R-:W-:-:S03]  /*5fb0*/  PRMT R32, RZ, 0x7610, R32 ;  /* 0x00007610ff207816 */ /* 0x000fc60000000020 */
[----:B------:R-:W-:-:S05]  /*5fc0*/  FFMA R33, R224, UR32, R33 ;  /* 0x00000020e0217c23 */ /* 0x000fca0008000021 */
[----:B------:R-:W-:-:S05]  /*5fd0*/  F2FP.SATFINITE.E5M2.F32.PACK_AB_MERGE_C R33, RZ, R33, RZ ;  /* 0x00000021ff21723e */ /* 0x000fca00048060ff */
[----:B------:R0:W-:Y:S01]  /*5fe0*/  @!P4 STG.E.U8 desc[UR20][R24.64+0x8], R33 ;  /* 0x000008211800c986 */ /* 0x0001e2000c101114 */
[----:B------:R-:W-:Y:S05]  /*5ff0*/  @P3 BRA `(.L_x_48) ;  /* 0x0000000000043947 */ /* 0x000fea0003800000 */
[----:B------:R0:W5:Y:S02]  /*6000*/  LDG.E.U8 R32, desc[UR20][R28.64+0x9] ;  /* 0x000009141c207981 */ /* 0x000164000c1e1100 */
.L_x_48:
[----:B------:R-:W-:Y:S05]  /*6010*/  BSYNC B1 ;  /* 0x0000000000017941 */ /* 0x000fea0003800000 */
.L_x_47:
        /* <DEDUP_REMOVED lines=12> */
.L_x_50:
[----:B------:R-:W-:Y:S05]  /*60e0*/  BSYNC B1 ;  /* 0x0000000000017941 */ /* 0x000fea0003800000 */
.L_x_49:
        /* <DEDUP_REMOVED lines=12> */
.L_x_52:
[----:B------:R-:W-:Y:S05]  /*61b0*/  BSYNC B1 ;  /* 0x0000000000017941 */ /* 0x000fea0003800000 */
.L_x_51:
        /* <DEDUP_REMOVED lines=12> */
.L_x_54:
[----:B------:R-:W-:Y:S05]  /*6280*/  BSYNC B1 ;  /* 0x0000000000017941 */ /* 0x000fea0003800000 */
.L_x_53:
        /* <DEDUP_REMOVED lines=12> */
.L_x_56:
[----:B------:R-:W-:Y:S05]  /*6350*/  BSYNC B1 ;  /* 0x0000000000017941 */ /* 0x000fea0003800000 */
.L_x_55:
        /* <DEDUP_REMOVED lines=12> */
.L_x_58:
[----:B------:R-:W-:Y:S05]  /*6420*/  BSYNC B1 ;  /* 0x0000000000017941 */ /* 0x000fea0003800000 */
.L_x_57:
        /* <DEDUP_REMOVED lines=12> */
.L_x_60:
[----:B------:R-:W-:Y:S05]  /*64f0*/  BSYNC B1 ;  /* 0x0000000000017941 */ /* 0x000fea0003800000 */
.L_x_59:
        /* <DEDUP_REMOVED lines=12> */
.L_x_62:
[----:B------:R-:W-:Y:S05]  /*65c0*/  BSYNC B1 ;  /* 0x0000000000017941 */ /* 0x000fea0003800000 */
.L_x_61:
        /* <DEDUP_REMOVED lines=12> */
.L_x_64:
[----:B------:R-:W-:Y:S05]  /*6690*/  BSYNC B1 ;  /* 0x0000000000017941 */ /* 0x000fea0003800000 */
.L_x_63:
        /* <DEDUP_REMOVED lines=12> */
.L_x_66:
[----:B------:R-:W-:Y:S05]  /*6760*/  BSYNC B1 ;  /* 0x0000000000017941 */ /* 0x000fea0003800000 */
.L_x_65:
        /* <DEDUP_REMOVED lines=12> */
.L_x_68:
[----:B------:R-:W-:Y:S05]  /*6830*/  BSYNC B1 ;  /* 0x0000000000017941 */ /* 0x000fea0003800000 */
.L_x_67:
        /* <DEDUP_REMOVED lines=12> */
.L_x_70:
[----:B------:R-:W-:Y:S05]  /*6900*/  BSYNC B1 ;  /* 0x0000000000017941 */ /* 0x000fea0003800000 */
.L_x_69:
        /* <DEDUP_REMOVED lines=12> */
.L_x_72:
[----:B------:R-:W-:Y:S05]  /*69d0*/  BSYNC B1 ;  /* 0x0000000000017941 */ /* 0x000fea0003800000 */
.L_x_71:
        /* <DEDUP_REMOVED lines=12> */
.L_x_74:
[----:B------:R-:W-:Y:S05]  /*6aa0*/  BSYNC B1 ;  /* 0x0000000000017941 */ /* 0x000fea0003800000 */
.L_x_73:
        /* <DEDUP_REMOVED lines=12> */
.L_x_76:
[----:B------:R-:W-:Y:S05]  /*6b70*/  BSYNC B1 ;  /* 0x0000000000017941 */ /* 0x000fea0003800000 */
.L_x_75:
        /* <DEDUP_REMOVED lines=12> */
.L_x_78:
[----:B------:R-:W-:Y:S05]  /*6c40*/  BSYNC B1 ;  /* 0x0000000000017941 */ /* 0x000fea0003800000 */
.L_x_77:
        /* <DEDUP_REMOVED lines=12> */
.L_x_80:
[----:B------:R-:W-:Y:S05]  /*6d10*/  BSYNC B1 ;  /* 0x0000000000017941 */ /* 0x000fea0003800000 */
.L_x_79:
        /* <DEDUP_REMOVED lines=12> */
.L_x_82:
[----:B------:R-:W-:Y:S05]  /*6de0*/  BSYNC B1 ;  /* 0x0000000000017941 */ /* 0x000fea0003800000 */
.L_x_81:
        /* <DEDUP_REMOVED lines=12> */
.L_x_84:
[----:B------:R-:W-:Y:S05]  /*6eb0*/  BSYNC B1 ;  /* 0x0000000000017941 */ /* 0x000fea0003800000 */
.L_x_83:
        /* <DEDUP_REMOVED lines=12> */
.L_x_86:
[----:B------:R-:W-:Y:S05]  /*6f80*/  BSYNC B1 ;  /* 0x0000000000017941 */ /* 0x000fea0003800000 */
.L_x_85:
        /* <DEDUP_REMOVED lines=12> */
.L_x_88:
[----:B------:R-:W-:Y:S05]  /*7050*/  BSYNC B1 ;  /* 0x0000000000017941 */ /* 0x000fea0003800000 */
.L_x_87:
        /* <DEDUP_REMOVED lines=12> */
.L_x_90:
[----:B------:R-:W-:Y:S05]  /*7120*/  BSYNC B1 ;  /* 0x0000000000017941 */ /* 0x000fea0003800000 */
.L_x_89:
        /* <DEDUP_REMOVED lines=12> */
.L_x_92:
[----:B------:R-:W-:Y:S05]  /*71f0*/  BSYNC B1 ;  /* 0x0000000000017941 */ /* 0x000fea0003800000 */
.L_x_91:
        /* <DEDUP_REMOVED lines=12> */
.L_x_94:
[----:B------:R-:W-:Y:S05]  /*72c0*/  BSYNC B1 ;  /* 0x0000000000017941 */ /* 0x000fea0003800000 */
.L_x_93:
        /* <DEDUP_REMOVED lines=12> */
.L_x_96:
[----:B------:R-:W-:Y:S05]  /*7390*/  BSYNC B1 ;  /* 0x0000000000017941 */ /* 0x000fea0003800000 */
.L_x_95:
        /* <DEDUP_REMOVED lines=12> */
.L_x_98:
[----:B------:R-:W-:Y:S05]  /*7460*/  BSYNC B1 ;  /* 0x0000000000017941 */ /* 0x000fea0003800000 */
.L_x_97:
        /* <DEDUP_REMOVED lines=12> */
.L_x_100:
[----:B------:R-:W-:Y:S05]  /*7530*/  BSYNC B1 ;  /* 0x0000000000017941 */ /* 0x000fea0003800000 */
.L_x_99:
        /* <DEDUP_REMOVED lines=12> */
.L_x_102:
[----:B------:R-:W-:Y:S05]  /*7600*/  BSYNC B1 ;  /* 0x0000000000017941 */ /* 0x000fea0003800000 */
.L_x_101:
        /* <DEDUP_REMOVED lines=12> */
.L_x_104:
[----:B------:R-:W-:Y:S05]  /*76d0*/  BSYNC B1 ;  /* 0x0000000000017941 */ /* 0x000fea0003800000 */
.L_x_103:
        /* <DEDUP_REMOVED lines=12> */
.L_x_106:
[----:B------:R-:W-:Y:S05]  /*77a0*/  BSYNC B1 ;  /* 0x0000000000017941 */ /* 0x000fea0003800000 */
.L_x_105:
        /* <DEDUP_REMOVED lines=12> */
.L_x_108:
[----:B------:R-:W-:Y:S05]  /*7870*/  BSYNC B1 ;  /* 0x0000000000017941 */ /* 0x000fea0003800000 */
.L_x_107:
        /* <DEDUP_REMOVED lines=12> */
.L_x_110:
[----:B------:R-:W-:Y:S05]  /*7940*/  BSYNC B1 ;  /* 0x0000000000017941 */ /* 0x000fea0003800000 */
.L_x_109:
        /* <DEDUP_REMOVED lines=12> */
.L_x_112:
[----:B------:R-:W-:Y:S05]  /*7a10*/  BSYNC B1 ;  /* 0x0000000000017941 */ /* 0x000fea0003800000 */
.L_x_111:
        /* <DEDUP_REMOVED lines=12> */
.L_x_114:
[----:B------:R-:W-:Y:S05]  /*7ae0*/  BSYNC B1 ;  /* 0x0000000000017941 */ /* 0x000fea0003800000 */
.L_x_113:
        /* <DEDUP_REMOVED lines=12> */
.L_x_116:
[----:B------:R-:W-:Y:S05]  /*7bb0*/  BSYNC B1 ;  /* 0x0000000000017941 */ /* 0x000fea0003800000 */
.L_x_115:
        /* <DEDUP_REMOVED lines=12> */
.L_x_118:
[----:B------:R-:W-:Y:S05]  /*7c80*/  BSYNC B1 ;  /* 0x0000000000017941 */ /* 0x000fea0003800000 */
.L_x_117:
        /* <DEDUP_REMOVED lines=12> */
.L_x_120:
[----:B------:R-:W-:Y:S05]  /*7d50*/  BSYNC B1 ;  /* 0x0000000000017941 */ /* 0x000fea0003800000 */
.L_x_119:
        /* <DEDUP_REMOVED lines=12> */
.L_x_122:
[----:B------:R-:W-:Y:S05]  /*7e20*/  BSYNC B1 ;  /* 0x0000000000017941 */ /* 0x000fea0003800000 */
.L_x_121:
        /* <DEDUP_REMOVED lines=12> */
.L_x_124:
[----:B------:R-:W-:Y:S05]  /*7ef0*/  BSYNC B1 ;  /* 0x0000000000017941 */ /* 0x000fea0003800000 */
.L_x_123:
        /* <DEDUP_REMOVED lines=12> */
.L_x_126:
[----:B------:R-:W-:Y:S05]  /*7fc0*/  BSYNC B1 ;  /* 0x0000000000017941 */ /* 0x000fea0003800000 */
.L_x_125:
        /* <DEDUP_REMOVED lines=12> */
.L_x_128:
[----:B------:R-:W-:Y:S05]  /*8090*/  BSYNC B1 ;  /* 0x0000000000017941 */ /* 0x000fea0003800000 */
.L_x_127:
        /* <DEDUP_REMOVED lines=12> */
.L_x_130:
[----:B------:R-:W-:Y:S05]  /*8160*/  BSYNC B1 ;  /* 0x0000000000017941 */ /* 0x000fea0003800000 */
.L_x_129:
        /* <DEDUP_REMOVED lines=12> */
.L_x_132:
[----:B------:R-:W-:Y:S05]  /*8230*/  BSYNC B1 ;  /* 0x0000000000017941 */ /* 0x000fea0003800000 */
.L_x_131:
        /* <DEDUP_REMOVED lines=12> */
.L_x_134:
[----:B------:R-:W-:Y:S05]  /*8300*/  BSYNC B1 ;  /* 0x0000000000017941 */ /* 0x000fea0003800000 */
.L_x_133:
        /* <DEDUP_REMOVED lines=12> */
.L_x_136:
[----:B------:R-:W-:Y:S05]  /*83d0*/  BSYNC B1 ;  /* 0x0000000000017941 */ /* 0x000fea0003800000 */
.L_x_135:
        /* <DEDUP_REMOVED lines=12> */
.L_x_138:
[----:B------:R-:W-:Y:S05]  /*84a0*/  BSYNC B1 ;  /* 0x0000000000017941 */ /* 0x000fea0003800000 */
.L_x_137:
        /* <DEDUP_REMOVED lines=12> */
.L_x_140:
[----:B------:R-:W-:Y:S05]  /*8570*/  BSYNC B1 ;  /* 0x0000000000017941 */ /* 0x000fea0003800000 */
.L_x_139:
        /* <DEDUP_REMOVED lines=12> */
.L_x_142:
[----:B------:R-:W-:Y:S05]  /*8640*/  BSYNC B1 ;  /* 0x0000000000017941 */ /* 0x000fea0003800000 */
.L_x_141:
        /* <DEDUP_REMOVED lines=12> */
.L_x_144:
[----:B------:R-:W-:Y:S05]  /*8710*/  BSYNC B1 ;  /* 0x0000000000017941 */ /* 0x000fea0003800000 */
.L_x_143:
        /* <DEDUP_REMOVED lines=12> */
.L_x_146:
[----:B------:R-:W-:Y:S05]  /*87e0*/  BSYNC B1 ;  /* 0x0000000000017941 */ /* 0x000fea0003800000 */
.L_x_145:
        /* <DEDUP_REMOVED lines=12> */
.L_x_148:
[----:B------:R-:W-:Y:S05]  /*88b0*/  BSYNC B1 ;  /* 0x0000000000017941 */ /* 0x000fea0003800000 */
.L_x_147:
        /* <DEDUP_REMOVED lines=12> */
.L_x_150:
[----:B------:R-:W-:Y:S05]  /*8980*/  BSYNC B1 ;  /* 0x0000000000017941 */ /* 0x000fea0003800000 */
.L_x_149:
        /* <DEDUP_REMOVED lines=12> */
.L_x_152:
[----:B------:R-:W-:Y:S05]  /*8a50*/  BSYNC B1 ;  /* 0x0000000000017941 */ /* 0x000fea0003800000 */
.L_x_151:
        /* <DEDUP_REMOVED lines=12> */
.L_x_154:
[----:B------:R-:W-:Y:S05]  /*8b20*/  BSYNC B1 ;  /* 0x0000000000017941 */ /* 0x000fea0003800000 */
.L_x_153:
        /* <DEDUP_REMOVED lines=12> */
.L_x_156:
[----:B------:R-:W-:Y:S05]  /*8bf0*/  BSYNC B1 ;  /* 0x0000000000017941 */ /* 0x000fea0003800000 */
.L_x_155:
        /* <DEDUP_REMOVED lines=12> */
.L_x_158:
[----:B------:R-:W-:Y:S05]  /*8cc0*/  BSYNC B1 ;  /* 0x0000000000017941 */ /* 0x000fea0003800000 */
.L_x_157:
        /* <DEDUP_REMOVED lines=12> */
.L_x_160:
[----:B------:R-:W-:Y:S05]  /*8d90*/  BSYNC B1 ;  /* 0x0000000000017941 */ /* 0x000fea0003800000 */
.L_x_159:
        /* <DEDUP_REMOVED lines=12> */
.L_x_162:
[----:B------:R-:W-:Y:S05]  /*8e60*/  BSYNC B1 ;  /* 0x0000000000017941 */ /* 0x000fea0003800000 */
.L_x_161:
        /* <DEDUP_REMOVED lines=12> */
.L_x_164:
[----:B------:R-:W-:Y:S05]  /*8f30*/  BSYNC B1 ;  /* 0x0000000000017941 */ /* 0x000fea0003800000 */
.L_x_163:
        /* <DEDUP_REMOVED lines=12> */
.L_x_166:
[----:B------:R-:W-:Y:S05]  /*9000*/  BSYNC B1 ;  /* 0x0000000000017941 */ /* 0x000fea0003800000 */
.L_x_165:
        /* <DEDUP_REMOVED lines=12> */
.L_x_168:
[----:B------:R-:W-:Y:S05]  /*90d0*/  BSYNC B1 ;  /* 0x0000000000017941 */ /* 0x000fea0003800000 */
.L_x_167:
        /* <DEDUP_REMOVED lines=12> */
.L_x_170:
[----:B------:R-:W-:Y:S05]  /*91a0*/  BSYNC B1 ;  /* 0x0000000000017941 */ /* 0x000fea0003800000 */
.L_x_169:
        /* <DEDUP_REMOVED lines=12> */
.L_x_172:
[----:B------:R-:W-:Y:S05]  /*9270*/  BSYNC B1 ;  /* 0x0000000000017941 */ /* 0x000fea0003800000 */
.L_x_171:
        /* <DEDUP_REMOVED lines=12> */
.L_x_174:
[----:B------:R-:W-:Y:S05]  /*9340*/  BSYNC B1 ;  /* 0x0000000000017941 */ /* 0x000fea0003800000 */
.L_x_173:
        /* <DEDUP_REMOVED lines=12> */
.L_x_176:
[----:B------:R-:W-:Y:S05]  /*9410*/  BSYNC B1 ;  /* 0x0000000000017941 */ /* 0x000fea0003800000 */
.L_x_175:
        /* <DEDUP_REMOVED lines=12> */
.L_x_178:
[----:B------:R-:W-:Y:S05]  /*94e0*/  BSYNC B1 ;  /* 0x0000000000017941 */ /* 0x000fea0003800000 */
.L_x_177:
        /* <DEDUP_REMOVED lines=12> */
.L_x_180:
[----:B------:R-:W-:Y:S05]  /*95b0*/  BSYNC B1 ;  /* 0x0000000000017941 */ /* 0x000fea0003800000 */
.L_x_179:
        /* <DEDUP_REMOVED lines=12> */
.L_x_182:
[----:B------:R-:W-:Y:S05]  /*9680*/  BSYNC B1 ;  /* 0x0000000000017941 */ /* 0x000fea0003800000 */
.L_x_181:
        /* <DEDUP_REMOVED lines=12> */
.L_x_184:
[----:B------:R-:W-:Y:S05]  /*9750*/  BSYNC B1 ;  /* 0x0000000000017941 */ /* 0x000fea0003800000 */
.L_x_183:
        /* <DEDUP_REMOVED lines=12> */
.L_x_186:
[----:B------:R-:W-:Y:S05]  /*9820*/  BSYNC B1 ;  /* 0x0000000000017941 */ /* 0x000fea0003800000 */
.L_x_185:
        /* <DEDUP_REMOVED lines=12> */
.L_x_188:
[----:B------:R-:W-:Y:S05]  /*98f0*/  BSYNC B1 ;  /* 0x0000000000017941 */ /* 0x000fea0003800000 */
.L_x_187:
        /* <DEDUP_REMOVED lines=12> */
.L_x_190:
[----:B------:R-:W-:Y:S05]  /*99c0*/  BSYNC B1 ;  /* 0x0000000000017941 */ /* 0x000fea0003800000 */
.L_x_189:
        /* <DEDUP_REMOVED lines=12> */
.L_x_192:
[----:B------:R-:W-:Y:S05]  /*9a90*/  BSYNC B1 ;  /* 0x0000000000017941 */ /* 0x000fea0003800000 */
.L_x_191:
[----:B-----5:R-:W-:Y:S01]  /*9aa0*/  LOP3.LUT R32, R32, 0xff, RZ, 0xc0, !PT ;  /* 0x000000ff20207812 */ /* 0x020fe200078ec0ff */
[----:B------:R-:W-:Y:S01]  /*9ab0*/  BSSY B1, `(.L_x_193) ;  /* 0x000000b000017945 */ /* 0x000fe20003800000 */
[----:B------:R-:W-:Y:S02]  /*9ac0*/  ISETP.LT.OR P4, PT, R34, 0x99, !P1 ;  /* 0x000000992200780c */ /* 0x000fe40004f81670 */
[----:B------:R-:W-:-:S05]  /*9ad0*/  F2FP.F16.E5M2.UNPACK_B R32, R32 ;  /* 0x00000020ff20723e */ /* 0x000fca00020004ff */
[----:B------:R-:W-:-:S05]  /*9ae0*/  HADD2.F32 R32, -RZ, R32.H0_H0 ;  /* 0x20000020ff207230 */ /* 0x000fca0000004100 */
[----:B------:R-:W-:-:S04]  /*9af0*/  FMUL R32, R32, UR31 ;  /* 0x0000001f20207c20 */ /* 0x000fc80008400000 */
[----:B------:R-:W-:Y:S01]  /*9b00*/  FFMA R32, R23, UR32, R32 ;  /* 0x0000002017207c23 */ /* 0x000fe20008000020 */
[----:B------:R-:W-:-:S04]  /*9b10*/  PRMT R23, RZ, 0x7610, R23 ;  /* 0x00007610ff177816 */ /* 0x000fc80000000017 */
[----:B0-----:R-:W-:-:S05]  /*9b20*/  F2FP.SATFINITE.E5M2.F32.PACK_AB_MERGE_C R33, RZ, R32, RZ ;  /* 0x00000020ff21723e */ /* 0x001fca00048060ff */
[----:B------:R0:W-:Y:S01]  /*9b30*/  @!P3 STG.E.U8 desc[UR20][R24.64+0x99], R33 ;  /* 0x000099211800b986 */ /* 0x0001e2000c101114 */
[----:B------:R-:W-:Y:S05]  /*9b40*/  @P4 BRA `(.L_x_194) ;  /* 0x0000000000044947 */ /* 0x000fea0003800000 */
[----:B------:R0:W5:Y:S02]  /*9b50*/  LDG.E.U8 R23, desc[UR20][R30.64+0x98] ;  /* 0x000098141e177981 */ /* 0x000164000c1e1100 */
.L_x_194:
[----:B------:R-:W-:Y:S05]  /*9b60*/  BSYNC B1 ;  /* 0x0000000000017941 */ /* 0x000fea0003800000 */
.L_x_193:
        /* <DEDUP_REMOVED lines=8> */
[----:B------:R-:W-:-:S05]  /*9bf0*/  F2FP.SATFINITE.E5M2.F32.PACK_AB_MERGE_C R23, RZ, R23, RZ ;  /* 0x00000017ff17723e */ /* 0x000fca00048060ff */
[----:B------:R0:W-:Y:S01]  /*9c00*/  @!P4 STG.E.U8 desc[UR20][R26.64+0x98], R23 ;  /* 0x000098171a00c986 */ /* 0x0001e2000c101114 */
[----:B------:R-:W-:Y:S05]  /*9c10*/  @P3 BRA `(.L_x_196) ;  /* 0x0000000000043947 */ /* 0x000fea0003800000 */
[----:B------:R0:W5:Y:S02]  /*9c20*/  LDG.E.U8 R22, desc[UR20][R30.64+0x99] ;  /* 0x000099141e167981 */ /* 0x000164000c1e1100 */
.L_x_196:
[----:B------:R-:W-:Y:S05]  /*9c30*/  BSYNC B1 ;  /* 0x0000000000017941 */ /* 0x000fea0003800000 */
.L_x_195:
        /* <DEDUP_REMOVED lines=12> */
.L_x_198:
[----:B------:R-:W-:Y:S05]  /*9d00*/  BSYNC B1 ;  /* 0x0000000000017941 */ /* 0x000fea0003800000 */
.L_x_197:
        /* <DEDUP_REMOVED lines=12> */
.L_x_200:
[----:B------:R-:W-:Y:S05]  /*9dd0*/  BSYNC B1 ;  /* 0x0000000000017941 */ /* 0x000fea0003800000 */
.L_x_199:
        /* <DEDUP_REMOVED lines=12> */
.L_x_202:
[----:B------:R-:W-:Y:S05]  /*9ea0*/  BSYNC B1 ;  /* 0x0000000000017941 */ /* 0x000fea0003800000 */
.L_x_201:
        /* <DEDUP_REMOVED lines=12> */
.L_x_204:
[----:B------:R-:W-:Y:S05]  /*9f70*/  BSYNC B1 ;  /* 0x0000000000017941 */ /* 0x000fea0003800000 */
.L_x_203:
        /* <DEDUP_REMOVED lines=12> */
.L_x_206:
[----:B------:R-:W-:Y:S05]  /*a040*/  BSYNC B1 ;  /* 0x0000000000017941 */ /* 0x000fea0003800000 */
.L_x_205:
        /* <DEDUP_REMOVED lines=12> */
.L_x_208:
[----:B------:R-:W-:Y:S05]  /*a110*/  BSYNC B1 ;  /* 0x0000000000017941 */ /* 0x000fea0003800000 */
.L_x_207:
        /* <DEDUP_REMOVED lines=12> */
.L_x_210:
[----:B------:R-:W-:Y:S05]  /*a1e0*/  BSYNC B1 ;  /* 0x0000000000017941 */ /* 0x000fea0003800000 */
.L_x_209:
        /* <DEDUP_REMOVED lines=12> */
.L_x_212:
[----:B------:R-:W-:Y:S05]  /*a2b0*/  BSYNC B1 ;  /* 0x0000000000017941 */ /* 0x000fea0003800000 */
.L_x_211:
        /* <DEDUP_REMOVED lines=12> */
.L_x_214:
[----:B------:R-:W-:Y:S05]  /*a380*/  BSYNC B1 ;  /* 0x0000000000017941 */ /* 0x000fea0003800000 */
.L_x_213:
        /* <DEDUP_REMOVED lines=12> */
.L_x_216:
[----:B------:R-:W-:Y:S05]  /*a450*/  BSYNC B1 ;  /* 0x0000000000017941 */ /* 0x000fea0003800000 */
.L_x_215:
        /* <DEDUP_REMOVED lines=12> */
.L_x_218:
[----:B------:R-:W-:Y:S05]  /*a520*/  BSYNC B1 ;  /* 0x0000000000017941 */ /* 0x000fea0003800000 */
.L_x_217:
        /* <DEDUP_REMOVED lines=12> */
.L_x_220:
[----:B------:R-:W-:Y:S05]  /*a5f0*/  BSYNC B1 ;  /* 0x0000000000017941 */ /* 0x000fea0003800000 */
.L_x_219:
        /* <DEDUP_REMOVED lines=12> */
.L_x_222:
[----:B------:R-:W-:Y:S05]  /*a6c0*/  BSYNC B1 ;  /* 0x0000000000017941 */ /* 0x000fea0003800000 */
.L_x_221:
        /* <DEDUP_REMOVED lines=12> */
.L_x_224:
[----:B------:R-:W-:Y:S05]  /*a790*/  BSYNC B1 ;  /* 0x0000000000017941 */ /* 0x000fea0003800000 */
.L_x_223:
        /* <DEDUP_REMOVED lines=12> */
.L_x_226:
[----:B------:R-:W-:Y:S05]  /*a860*/  BSYNC B1 ;  /* 0x0000000000017941 */ /* 0x000fea0003800000 */
.L_x_225:
        /* <DEDUP_REMOVED lines=12> */
.L_x_228:
[----:B------:R-:W-:Y:S05]  /*a930*/  BSYNC B1 ;  /* 0x0000000000017941 */ /* 0x000fea0003800000 */
.L_x_227:
        /* <DEDUP_REMOVED lines=12> */
.L_x_230:
[----:B------:R-:W-:Y:S05]  /*aa00*/  BSYNC B1 ;  /* 0x0000000000017941 */ /* 0x000fea0003800000 */
.L_x_229:
        /* <DEDUP_REMOVED lines=12> */
.L_x_232:
[----:B------:R-:W-:Y:S05]  /*aad0*/  BSYNC B1 ;  /* 0x0000000000017941 */ /* 0x000fea0003800000 */
.L_x_231:
        /* <DEDUP_REMOVED lines=12> */
.L_x_234:
[----:B------:R-:W-:Y:S05]  /*aba0*/  BSYNC B1 ;  /* 0x0000000000017941 */ /* 0x000fea0003800000 */
.L_x_233:
        /* <DEDUP_REMOVED lines=12> */
.L_x_236:
[----:B------:R-:W-:Y:S05]  /*ac70*/  BSYNC B1 ;  /* 0x0000000000017941 */ /* 0x000fea0003800000 */
.L_x_235:
[----:B-----5:R-:W-:Y:S01]  /*ac80*/  LOP3.LUT R2, R2, 0xff, RZ, 0xc0, !PT ;  /* 0x000000ff02027812 */ /* 0x020fe200078ec0ff */
[----:B------:R-:W-:Y:S01]  /*ac90*/  BSSY B1, `(.L_x_237) ;  /* 0x000000b000017945 */ /* 0x000fe20003800000 */
[----:B------:R-:W-:Y:S02]  /*aca0*/  ISETP.LT.OR P4, PT, R34, 0xc9, !P0 ;  /* 0x000000c92200780c */ /* 0x000fe40004781670 */
[----:B------:R-:W-:-:S05]  /*acb0*/  F2FP.F16.E5M2.UNPACK_B R2, R2 ;  /* 0x00000002ff02723e */ /* 0x000fca00020004ff */
[----:B------:R-:W-:-:S05]  /*acc0*/  HADD2.F32 R2, -RZ, R2.H0_H0 ;  /* 0x20000002ff027230 */ /* 0x000fca0000004100 */
[----:B0-----:R-:W-:-:S04]  /*acd0*/  FMUL R3, R2, UR31 ;  /* 0x0000001f02037c20 */ /* 0x001fc80008400000 */
[----:B------:R-:W-:Y:S01]  /*ace0*/  FFMA R3, R0, UR32, R3 ;  /* 0x0000002000037c23 */ /* 0x000fe20008000003 */
[----:B------:R-:W-:-:S04]  /*acf0*/  PRMT R0, RZ, 0x7610, R0 ;  /* 0x00007610ff007816 */ /* 0x000fc80000000000 */
[----:B------:R-:W-:-:S05]  /*ad00*/  F2FP.SATFINITE.E5M2.F32.PACK_AB_MERGE_C R3, RZ, R3, RZ ;  /* 0x00000003ff03723e */ /* 0x000fca00048060ff */
[----:B------:R0:W-:Y:S01]  /*ad10*/  @!P3 STG.E.U8 desc[UR20][R26.64+0xc1], R3 ;  /* 0x0000c1031a00b986 */ /* 0x0001e2000c101114 */
[----:B------:R-:W-:Y:S05]  /*ad20*/  @P4 BRA `(.L_x_238) ;  /* 0x0000000000044947 */ /* 0x000fea0003800000 */
[----:B------:R0:W5:Y:S02]  /*ad30*/  LDG.E.U8 R0, desc[UR20][R28.64+0xc8] ;  /* 0x0000c8141c007981 */ /* 0x000164000c1e1100 */
.L_x_238:
[----:B------:R-:W-:Y:S05]  /*ad40*/  BSYNC B1 ;  /* 0x0000000000017941 */ /* 0x000fea0003800000 */
.L_x_237:
[----:B------:R-:W2:Y:S01]  /*ad50*/  LDL.LU R2, [R1] ;  /* 0x0000000001027983 */ /* 0x000ea20000300800 */
[----:B-----5:R-:W-:Y:S01]  /*ad60*/  LOP3.LUT R0, R0, 0xff, RZ, 0xc0, !PT ;  /* 0x000000ff00007812 */ /* 0x020fe200078ec0ff */
[----:B------:R-:W-:Y:S01]  /*ad70*/  BSSY B1, `(.L_x_239) ;  /* 0x000000b000017945 */ /* 0x000fe20003800000 */
[----:B------:R-:W-:Y:S02]  /*ad80*/  ISETP.LT.OR P3, PT, R34, 0xca, !P0 ;  /* 0x000000ca2200780c */ /* 0x000fe40004761670 */
[----:B------:R-:W-:-:S05]  /*ad90*/  F2FP.F16.E5M2.UNPACK_B R0, R0 ;  /* 0x00000000ff00723e */ /* 0x000fca00020004ff */
[----:B------:R-:W-:-:S05]  /*ada0*/  HADD2.F32 R0, -RZ, R0.H0_H0 ;  /* 0x20000000ff007230 */ /* 0x000fca0000004100 */
[----:B------:R-:W-:-:S04]  /*adb0*/  FMUL R0, R0, UR31 ;  /* 0x0000001f00007c20 */ /* 0x000fc80008400000 */
[----:B--2---:R-:W-:-:S05]  /*adc0*/  FFMA R0, R2, UR32, R0 ;  /* 0x0000002002007c23 */ /* 0x004fca0008000000 */
[----:B0-----:R-:W-:Y:S02]  /*add0*/  F2FP.SATFINITE.E5M2.F32.PACK_AB_MERGE_C R3, RZ, R0, RZ ;  /* 0x00000000ff03723e */ /* 0x001fe400048060ff */
[----:B------:R-:W-:-:S03]  /*ade0*/  PRMT R0, RZ, 0x7610, R0 ;  /* 0x00007610ff007816 */ /* 0x000fc60000000000 */
[----:B------:R0:W-:Y:S01]  /*adf0*/  @!P4 STG.E.U8 desc[UR20][R24.64+0xc8], R3 ;  /* 0x0000c8031800c986 */ /* 0x0001e2000c101114 */
[----:B------:R-:W-:Y:S05]  /*ae00*/  @P3 BRA `(.L_x_240) ;  /* 0x0000000000043947 */ /* 0x000fea0003800000 */
[----:B------:R2:W5:Y:S02]  /*ae10*/  LDG.E.U8 R0, desc[UR20][R28.64+0xc9] ;  /* 0x0000c9141c007981 */ /* 0x000564000c1e1100 */
.L_x_240:
[----:B------:R-:W-:Y:S05]  /*ae20*/  BSYNC B1 ;  /* 0x0000000000017941 */ /* 0x000fea0003800000 */
.L_x_239:
[----:B------:R-:W3:Y:S01]  /*ae30*/  LDL.LU R2, [R1+0x4] ;  /* 0x0000040001027983 */ /* 0x000ee20000300800 */
[----:B-----5:R-:W-:Y:S01]  /*ae40*/  LOP3.LUT R0, R0, 0xff, RZ, 0xc0, !PT ;  /* 0x000000ff00007812 */ /* 0x020fe200078ec0ff */
[----:B------:R-:W-:Y:S01]  /*ae50*/  BSSY B1, `(.L_x_241) ;  /* 0x000000b000017945 */ /* 0x000fe20003800000 */
[----:B------:R-:W-:Y:S02]  /*ae60*/  ISETP.LT.OR P4, PT, R34, 0xc9, !P1 ;  /* 0x000000c92200780c */ /* 0x000fe40004f81670 */
[----:B------:R-:W-:-:S05]  /*ae70*/  F2FP.F16.E5M2.UNPACK_B R0, R0 ;  /* 0x00000000ff00723e */ /* 0x000fca00020004ff */
[----:B------:R-:W-:-:S05]  /*ae80*/  HADD2.F32 R0, -RZ, R0.H0_H0 ;  /* 0x20000000ff007230 */ /* 0x000fca0000004100 */
[----:B------:R-:W-:-:S04]  /*ae90*/  FMUL R0, R0, UR31 ;  /* 0x0000001f00007c20 */ /* 0x000fc80008400000 */
[----:B---3--:R-:W-:-:S05]  /*aea0*/  FFMA R0, R2, UR32, R0 ;  /* 0x0000002002007c23 */ /* 0x008fca0008000000 */
[----:B0-----:R-:W-:Y:S02]  /*aeb0*/  F2FP.SATFINITE.E5M2.F32.PACK_AB_MERGE_C R3, RZ, R0, RZ ;  /* 0x00000000ff03723e */ /* 0x001fe400048060ff */
[----:B------:R-:W-:-:S03]  /*aec0*/  PRMT R0, RZ, 0x7610, R0 ;  /* 0x00007610ff007816 */ /* 0x000fc60000000000 */
[----:B------:R0:W-:Y:S01]  /*aed0*/  @!P3 STG.E.U8 desc[UR20][R24.64+0xc9], R3 ;  /* 0x0000c9031800b986 */ /* 0x0001e2000c101114 */
[----:B------:R-:W-:Y:S05]  /*aee0*/  @P4 BRA `(.L_x_242) ;  /* 0x0000000000044947 */ /* 0x000fea0003800000 */
[----:B------:R3:W5:Y:S02]  /*aef0*/  LDG.E.U8 R0, desc[UR20][R30.64+0xc8] ;  /* 0x0000c8141e007981 */ /* 0x000764000c1e1100 */
.L_x_242:
[----:B------:R-:W-:Y:S05]  /*af00*/  BSYNC B1 ;  /* 0x0000000000017941 */ /* 0x000fea0003800000 */
.L_x_241:
[----:B------:R-:W2:Y:S01]  /*af10*/  LDL.LU R2, [R1+0x8] ;  /* 0x0000080001027983 */ /* 0x000ea20000300800 */
        /* <DEDUP_REMOVED lines=12> */
.L_x_244:
[----:B------:R-:W-:Y:S05]  /*afe0*/  BSYNC B1 ;  /* 0x0000000000017941 */ /* 0x000fea0003800000 */
.L_x_243:
        /* <DEDUP_REMOVED lines=13> */
.L_x_246:
[----:B------:R-:W-:Y:S05]  /*b0c0*/  BSYNC B1 ;  /* 0x0000000000017941 */ /* 0x000fea0003800000 */
.L_x_245:
        /* <DEDUP_REMOVED lines=13> */
.L_x_248:
[----:B------:R-:W-:Y:S05]  /*b1a0*/  BSYNC B1 ;  /* 0x0000000000017941 */ /* 0x000fea0003800000 */
.L_x_247:
        /* <DEDUP_REMOVED lines=13> */
.L_x_250:
[----:B------:R-:W-:Y:S05]  /*b280*/  BSYNC B1 ;  /* 0x0000000000017941 */ /* 0x000fea0003800000 */
.L_x_249:
        /* <DEDUP_REMOVED lines=13> */
.L_x_252:
[----:B------:R-:W-:Y:S05]  /*b360*/  BSYNC B1 ;  /* 0x0000000000017941 */ /* 0x000fea0003800000 */
.L_x_251:
        /* <DEDUP_REMOVED lines=13> */
.L_x_254:
[----:B------:R-:W-:Y:S05]  /*b440*/  BSYNC B1 ;  /* 0x0000000000017941 */ /* 0x000fea0003800000 */
.L_x_253:
        /* <DEDUP_REMOVED lines=13> */
.L_x_256:
[----:B------:R-:W-:Y:S05]  /*b520*/  BSYNC B1 ;  /* 0x0000000000017941 */ /* 0x000fea0003800000 */
.L_x_255:
        /* <DEDUP_REMOVED lines=13> */
.L_x_258:
[----:B------:R-:W-:Y:S05]  /*b600*/  BSYNC B1 ;  /* 0x0000000000017941 */ /* 0x000fea0003800000 */
.L_x_257:
        /* <DEDUP_REMOVED lines=13> */
.L_x_260:
[----:B------:R-:W-:Y:S05]  /*b6e0*/  BSYNC B1 ;  /* 0x0000000000017941 */ /* 0x000fea0003800000 */
.L_x_259:
        /* <DEDUP_REMOVED lines=13> */
.L_x_262:
[----:B------:R-:W-:Y:S05]  /*b7c0*/  BSYNC B1 ;  /* 0x0000000000017941 */ /* 0x000fea0003800000 */
.L_x_261:
        /* <DEDUP_REMOVED lines=13> */
.L_x_264:
[----:B------:R-:W-:Y:S05]  /*b8a0*/  BSYNC B1 ;  /* 0x0000000000017941 */ /* 0x000fea0003800000 */
.L_x_263:
        /* <DEDUP_REMOVED lines=13> */
.L_x_266:
[----:B------:R-:W-:Y:S05]  /*b980*/  BSYNC B1 ;  /* 0x0000000000017941 */ /* 0x000fea0003800000 */
.L_x_265:
        /* <DEDUP_REMOVED lines=13> */
.L_x_268:
[----:B------:R-:W-:Y:S05]  /*ba60*/  BSYNC B1 ;  /* 0x0000000000017941 */ /* 0x000fea0003800000 */
.L_x_267:
        /* <DEDUP_REMOVED lines=13> */
.L_x_270:
[----:B------:R-:W-:Y:S05]  /*bb40*/  BSYNC B1 ;  /* 0x0000000000017941 */ /* 0x000fea0003800000 */
.L_x_269:
        /* <DEDUP_REMOVED lines=13> */
.L_x_272:
[----:B------:R-:W-:Y:S05]  /*bc20*/  BSYNC B1 ;  /* 0x0000000000017941 */ /* 0x000fea0003800000 */
.L_x_271:
        /* <DEDUP_REMOVED lines=13> */
.L_x_274:
[----:B------:R-:W-:Y:S05]  /*bd00*/  BSYNC B1 ;  /* 0x0000000000017941 */ /* 0x000fea0003800000 */
.L_x_273:
        /* <DEDUP_REMOVED lines=13> */
.L_x_276:
[----:B------:R-:W-:Y:S05]  /*bde0*/  BSYNC B1 ;  /* 0x0000000000017941 */ /* 0x000fea0003800000 */
.L_x_275:
        /* <DEDUP_REMOVED lines=13> */
.L_x_278:
[----:B------:R-:W-:Y:S05]  /*bec0*/  BSYNC B1 ;  /* 0x0000000000017941 */ /* 0x000fea0003800000 */
.L_x_277:
        /* <DEDUP_REMOVED lines=13> */
.L_x_280:
[----:B------:R-:W-:Y:S05]  /*bfa0*/  BSYNC B1 ;  /* 0x0000000000017941 */ /* 0x000fea0003800000 */
.L_x_279:
        /* <DEDUP_REMOVED lines=13> */
.L_x_282:
[----:B------:R-:W-:Y:S05]  /*c080*/  BSYNC B1 ;  /* 0x0000000000017941 */ /* 0x000fea0003800000 */
.L_x_281:
        /* <DEDUP_REMOVED lines=13> */
.L_x_284:
[----:B------:R-:W-:Y:S05]  /*c160*/  BSYNC B1 ;  /* 0x0000000000017941 */ /* 0x000fea0003800000 */
.L_x_283:
        /* <DEDUP_REMOVED lines=13> */
.L_x_286:
[----:B------:R-:W-:Y:S05]  /*c240*/  BSYNC B1 ;  /* 0x0000000000017941 */ /* 0x000fea0003800000 */
.L_x_285:
        /* <DEDUP_REMOVED lines=13> */
.L_x_288:
[----:B------:R-:W-:Y:S05]  /*c320*/  BSYNC B1 ;  /* 0x0000000000017941 */ /* 0x000fea0003800000 */
.L_x_287:
        /* <DEDUP_REMOVED lines=13> */
.L_x_290:
[----:B------:R-:W-:Y:S05]  /*c400*/  BSYNC B1 ;  /* 0x0000000000017941 */ /* 0x000fea0003800000 */
.L_x_289:
        /* <DEDUP_REMOVED lines=13> */
.L_x_292:
[----:B------:R-:W-:Y:S05]  /*c4e0*/  BSYNC B1 ;  /* 0x0000000000017941 */ /* 0x000fea0003800000 */
.L_x_291:
[----:B------:R-:W-:Y:S05]  /*c4f0*/  @P1 BRA `(.L_x_293) ;  /* 0x00000020009c1947 */ /* 0x000fea0003800000 */
[----:B------:R-:W2:Y:S01]  /*c500*/  LDL.LU R2, [R1+0x6c] ;  /* 0x00006c0001027983 */ /* 0x000ea20000300800 */
[----:B-----5:R-:W-:-:S04]  /*c510*/  LOP3.LUT R0, R0, 0xff, RZ, 0xc0, !PT ;  /* 0x000000ff00007812 */ /* 0x020fc800078ec0ff */
[----:B------:R-:W-:-:S05]  /*c520*/  F2FP.F16.E5M2.UNPACK_B R0, R0 ;  /* 0x00000000ff00723e */ /* 0x000fca00020004ff */
[----:B------:R-:W-:-:S05]  /*c530*/  HADD2.F32 R0, -RZ, R0.H0_H0 ;  /* 0x20000000ff007230 */ /* 0x000fca0000004100 */
[----:B------:R-:W-:-:S04]  /*c540*/  FMUL R0, R0, UR31 ;  /* 0x0000001f00007c20 */ /* 0x000fc80008400000 */
[----:B--2---:R-:W-:-:S05]  /*c550*/  FFMA R0, R2, UR32, R0 ;  /* 0x0000002002007c23 */ /* 0x004fca0008000000 */
[----:B0-----:R-:W-:-:S05]  /*c560*/  F2FP.SATFINITE.E5M2.F32.PACK_AB_MERGE_C R3, RZ, R0, RZ ;  /* 0x00000000ff03723e */ /* 0x001fca00048060ff */
[----:B------:R0:W-:Y:S01]  /*c570*/  STG.E.U8 desc[UR20][R26.64+0xf9], R3 ;  /* 0x0000f9031a007986 */ /* 0x0001e2000c101114 */
[----:B------:R-:W-:Y:S05]  /*c580*/  BRA `(.L_x_293) ;  /* 0x0000002000787947 */ /* 0x000fea0003800000 */
.L_x_36:
[----:B------:R-:W-:Y:S01]  /*c590*/  ISETP.GE.AND P1, PT, R39, 0x1, PT ;  /* 0x000000012700780c */ /* 0x000fe20003f26270 */
[----:B------:R-:W-:Y:S01]  /*c5a0*/  FMUL R228, R228, UR32 ;  /* 0x00000020e4e47c20 */ /* 0x000fe20008400000 */
[----:B------:R-:W-:Y:S01]  /*c5b0*/  FMUL R227, R227, UR32 ;  /* 0x00000020e3e37c20 */ /* 0x000fe20008400000 */
[----:B------:R-:W-:Y:S01]  /*c5c0*/  ISETP.GE.AND P0, PT, R39, 0x9, PT ;  /* 0x000000092700780c */ /* 0x000fe20003f06270 */
[----:B------:R-:W-:Y:S01]  /*c5d0*/  FMUL R226, R226, UR32 ;  /* 0x00000020e2e27c20 */ /* 0x000fe20008400000 */
[C---:B------:R-:W-:Y:S02]  /*c5e0*/  ISETP.LT.OR P4, PT, R34.reuse, 0x1, !P1 ;  /* 0x000000012200780c */ /* 0x040fe40004f81670 */
[----:B------:R-:W-:Y:S02]  /*c5f0*/  ISETP.LT.OR P5, PT, R34, 0x2, !P1 ;  /* 0x000000022200780c */ /* 0x000fe40004fa1670 */
[----:B------:R-:W-:Y:S02]  /*c600*/  F2FP.SATFINITE.E5M2.F32.PACK_AB_MERGE_C R29, RZ, R228, RZ ;  /* 0x000000e4ff1d723e */ /* 0x000fe400048060ff */
[----:B------:R-:W-:-:S02]  /*c610*/  F2FP.SATFINITE.E5M2.F32.PACK_AB_MERGE_C R227, RZ, R227, RZ ;  /* 0x000000e3ffe3723e */ /* 0x000fc400048060ff */
[----:B------:R-:W-:Y:S01]  /*c620*/  ISETP.LT.OR P3, PT, R34, 0x1, !P0 ;  /* 0x000000012200780c */ /* 0x000fe20004761670 */
[----:B------:R-:W-:-:S04]  /*c630*/  FMUL R225, R225, UR32 ;  /* 0x00000020e1e17c20 */ /* 0x000fc80008400000 */
[----:B------:R1:W-:Y:S01]  /*c640*/  @!P4 STG.E.U8 desc[UR20][R24.64], R29 ;  /* 0x0000001d1800c986 */ /* 0x0003e2000c101114 */
[----:B------:R-:W-:-:S03]  /*c650*/  ISETP.LT.OR P4, PT, R34, 0x2, !P0 ;  /* 0x000000022200780c */ /* 0x000fc60004781670 */
[----:B------:R2:W-:Y:S01]  /*c660*/  @!P5 STG.E.U8 desc[UR20][R24.64+0x1], R227 ;  /* 0x000001e31800d986 */ /* 0x0005e2000c101114 */
[----:B------:R-:W-:Y:S01]  /*c670*/  ISETP.LT.OR P5, PT, R34, 0x9, !P1 ;  /* 0x000000092200780c */ /* 0x000fe20004fa1670 */
[----:B------:R-:W-:Y:S01]  /*c680*/  FMUL R224, R224, UR32 ;  /* 0x00000020e0e07c20 */ /* 0x000fe20008400000 */
[----:B------:R-:W-:Y:S01]  /*c690*/  ISETP.LT.OR P6, PT, R34, 0xa, !P1 ;  /* 0x0000000a2200780c */ /* 0x000fe20004fc1670 */
[----:B------:R-:W-:Y:S01]  /*c6a0*/  FMUL R223, R223, UR32 ;  /* 0x00000020dfdf7c20 */ /* 0x000fe20008400000 */
[----:B------:R-:W-:Y:S02]  /*c6b0*/  F2FP.SATFINITE.E5M2.F32.PACK_AB_MERGE_C R31, RZ, R226, RZ ;  /* 0x000000e2ff1f723e */ /* 0x000fe400048060ff */
[----:B------:R-:W-:Y:S02]  /*c6c0*/  F2FP.SATFINITE.E5M2.F32.PACK_AB_MERGE_C R225, RZ, R225, RZ ;  /* 0x000000e1ffe1723e */ /* 0x000fe400048060ff */
[----:B-1----:R-:W-:Y:S01]  /*c6d0*/  F2FP.SATFINITE.E5M2.F32.PACK_AB_MERGE_C R29, RZ, R224, RZ ;  /* 0x000000e0ff1d723e */ /* 0x002fe200048060ff */
[----:B------:R-:W-:Y:S01]  /*c6e0*/  @!P3 STG.E.U8 desc[UR20][R26.64], R31 ;  /* 0x0000001f1a00b986 */ /* 0x000fe2000c101114 */
[----:B------:R-:W-:-:S02]  /*c6f0*/  F2FP.SATFINITE.E5M2.F32.PACK_AB_MERGE_C R223, RZ, R223, RZ ;  /* 0x000000dfffdf723e */ /* 0x000fc400048060ff */
[C---:B------:R-:W-:Y:S01]  /*c700*/  ISETP.LT.OR P3, PT, R34.reuse, 0x9, !P0 ;  /* 0x000000092200780c */ /* 0x040fe20004761670 */
[----:B------:R-:W-:Y:S01]  /*c710*/  @!P4 STG.E.U8 desc[UR20][R26.64+0x1], R225 ;  /* 0x000001e11a00c986 */ /* 0x000fe2000c101114 */
[----:B------:R-:W-:-:S03]  /*c720*/  ISETP.LT.OR P4, PT, R34, 0xa, !P0 ;  /* 0x0000000a2200780c */ /* 0x000fc60004781670 */
[----:B------:R1:W-:Y:S01]  /*c730*/  @!P5 STG.E.U8 desc[UR20][R24.64+0x8], R29 ;  /* 0x0000081d1800d986 */ /* 0x0003e2000c101114 */
[----:B------:R-:W-:Y:S01]  /*c740*/  ISETP.LT.OR P5, PT, R34, 0x11, !P1 ;  /* 0x000000112200780c */ /* 0x000fe20004fa1670 */
[----:B------:R-:W-:Y:S01]  /*c750*/  FMUL R222, R222, UR32 ;  /* 0x00000020dede7c20 */ /* 0x000fe20008400000 */
[----:B------:R-:W-:Y:S01]  /*c760*/  FMUL R221, R221, UR32 ;  /* 0x00000020dddd7c20 */ /* 0x000fe20008400000 */
[----:B------:R-:W-:Y:S01]  /*c770*/  FMUL R220, R220, UR32 ;  /* 0x00000020dcdc7c20 */ /* 0x000fe20008400000 */
[----:B------:R-:W-:Y:S01]  /*c780*/  @!P6 STG.E.U8 desc[UR20][R24.64+0x9], R223 ;  /* 0x000009df1800e986 */ /* 0x000fe2000c101114 */
[----:B------:R-:W-:Y:S01]  /*c790*/  ISETP.LT.OR P6, PT, R34, 0x12, !P1 ;  /* 0x000000122200780c */ /* 0x000fe20004fc1670 */
[----:B------:R-:W-:Y:S01]  /*c7a0*/  FMUL R219, R219, UR32 ;  /* 0x00000020dbdb7c20 */ /* 0x000fe20008400000 */
[----:B------:R-:W-:Y:S01]  /*c7b0*/  F2FP.SATFINITE.E5M2.F32.PACK_AB_MERGE_C R33, RZ, R222, RZ ;  /* 0x000000deff21723e */ /* 0x000fe200048060ff */
[----:B--2---:R-:W2:Y:S01]  /*c7c0*/  LDL.LU R227, [R1+0x8] ;  /* 0x0000080001e37983 */ /* 0x004ea20000300800 */
[----:B------:R-:W-:-:S02]  /*c7d0*/  F2FP.SATFINITE.E5M2.F32.PACK_AB_MERGE_C R221, RZ, R221, RZ ;  /* 0x000000ddffdd723e */ /* 0x000fc400048060ff */
[----:B-1----:R-:W-:Y:S01]  /*c7e0*/  F2FP.SATFINITE.E5M2.F32.PACK_AB_MERGE_C R29, RZ, R220, RZ ;  /* 0x000000dcff1d723e */ /* 0x002fe200048060ff */
[----:B------:R-:W3:Y:S04]  /*c7f0*/  LDL.LU R226, [R1+0x4] ;  /* 0x0000040001e27983 */ /* 0x000ee80000300800 */
[----:B------:R-:W4:Y:S01]  /*c800*/  LDL.LU R224, [R1] ;  /* 0x0000000001e07983 */ /* 0x000f220000300800 */
[----:B------:R-:W-:-:S03]  /*c810*/  F2FP.SATFINITE.E5M2.F32.PACK_AB_MERGE_C R219, RZ, R219, RZ ;  /* 0x000000dbffdb723e */ /* 0x000fc600048060ff */
[----:B------:R-:W-:Y:S01]  /*c820*/  @!P3 STG.E.U8 desc[UR20][R26.64+0x8], R33 ;  /* 0x000008211a00b986 */ /* 0x000fe2000c101114 */
[----:B------:R-:W-:-:S03]  /*c830*/  ISETP.LT.OR P3, PT, R34, 0x11, !P0 ;  /* 0x000000112200780c */ /* 0x000fc60004761670 */
        /* <DEDUP_REMOVED lines=11> */
[----:B------:R-:W-:Y:S01]  /*c8f0*/  FMUL R214, R214, UR32 ;  /* 0x00000020d6d67c20 */ /* 0x000fe20008400000 */
[----:B------:R-:W-:Y:S01]  /*c900*/  F2FP.SATFINITE.E5M2.F32.PACK_AB_MERGE_C R217, RZ, R217, RZ ;  /* 0x000000d9ffd9723e */ /* 0x000fe200048060ff */
[----:B------:R-:W-:Y:S01]  /*c910*/  FMUL R213, R213, UR32 ;  /* 0x00000020d5d57c20 */ /* 0x000fe20008400000 */
        /* <DEDUP_REMOVED lines=8> */
[----:B------:R-:W-:Y:S02]  /*c9a0*/  FMUL R212, R212, UR32 ;  /* 0x00000020d4d47c20 */ /* 0x000fe40008400000 */
[----:B------:R-:W-:Y:S01]  /*c9b0*/  @!P6 STG.E.U8 desc[UR20][R24.64+0x19], R215 ;  /* 0x000019d71800e986 */ /* 0x000fe2000c101114 */
[----:B------:R-:W-:Y:S01]  /*c9c0*/  ISETP.LT.OR P6, PT, R34, 0x22, !P1 ;  /* 0x000000222200780c */ /* 0x000fe20004fc1670 */
[----:B------:R-:W-:Y:S01]  /*c9d0*/  FMUL R211, R211, UR32 ;  /* 0x00000020d3d37c20 */ /* 0x000fe20008400000 */
[----:B------:R-:W-:Y:S01]  /*c9e0*/  F2FP.SATFINITE.E5M2.F32.PACK_AB_MERGE_C R33, RZ, R214, RZ ;  /* 0x000000d6ff21723e */ /* 0x000fe200048060ff */
[----:B------:R-:W-:Y:S01]  /*c9f0*/  FMUL R210, R210, UR32 ;  /* 0x00000020d2d27c20 */ /* 0x000fe20008400000 */
[----:B------:R-:W-:Y:S01]  /*ca00*/  F2FP.SATFINITE.E5M2.F32.PACK_AB_MERGE_C R213, RZ, R213, RZ ;  /* 0x000000d5ffd5723e */ /* 0x000fe200048060ff */
[----:B------:R-:W-:Y:S01]  /*ca10*/  FMUL R209, R209, UR32 ;  /* 0x00000020d1d17c20 */ /* 0x000fe20008400000 */
        /* <DEDUP_REMOVED lines=8> */
[----:B------:R-:W-:-:S03]  /*caa0*/  ISETP.LT.OR P5, PT, R34, 0x29, !P1 ;  /* 0x000000292200780c */ /* 0x000fc60004fa1670 */
        /* <DEDUP_REMOVED lines=240> */
[----:B------:R0:W-:Y:S01]  /*d9b0*/  @!P6 STG.E.U8 desc[UR20][R24.64+0x99], R23 ;  /* 0x000099171800e986 */ /* 0x0001e2000c101114 */
        /* <DEDUP_REMOVED lines=11> */
[----:B------:R1:W-:Y:S01]  /*da70*/  @!P4 STG.E.U8 desc[UR20][R26.64+0x99], R21 ;  /* 0x000099151a00c986 */ /* 0x0003e2000c101114 */
[----:B------:R-:W-:-:S03]  /*da80*/  ISETP.LT.OR P4, PT, R34, 0xa2, !P0 ;  /* 0x000000a22200780c */ /* 0x000fc60004781670 */
[----:B------:R-:W-:Y:S01]  /*da90*/  @!P5 STG.E.U8 desc[UR20][R24.64+0xa0], R29 ;  /* 0x0000a01d1800d986 */ /* 0x000fe2000c101114 */
[----:B------:R-:W-:-:S03]  /*daa0*/  ISETP.LT.OR P5, PT, R34, 0xa9, !P1 ;  /* 0x000000a92200780c */ /* 0x000fc60004fa1670 */
[----:B------:R2:W-:Y:S01]  /*dab0*/  @!P6 STG.E.U8 desc[UR20][R24.64+0xa1], R19 ;  /* 0x0000a1131800e986 */ /* 0x0005e2000c101114 */
[----:B------:R-:W-:Y:S01]  /*dac0*/  ISETP.LT.OR P6, PT, R34, 0xaa, !P1 ;  /* 0x000000aa2200780c */ /* 0x000fe20004fc1670 */
[----:B------:R-:W-:Y:S01]  /*dad0*/  FMUL R15, R15, UR32 ;  /* 0x000000200f0f7c20 */ /* 0x000fe20008400000 */
[----:B0-----:R-:W-:Y:S01]  /*dae0*/  F2FP.SATFINITE.E5M2.F32.PACK_AB_MERGE_C R23, RZ, R18, RZ ;  /* 0x00000012ff17723e */ /* 0x001fe200048060ff */
[----:B------:R-:W-:Y:S01]  /*daf0*/  FMUL R14, R14, UR32 ;  /* 0x000000200e0e7c20 */ /* 0x000fe20008400000 */
[----:B------:R-:W-:Y:S01]  /*db00*/  F2FP.SATFINITE.E5M2.F32.PACK_AB_MERGE_C R17, RZ, R17, RZ ;  /* 0x00000011ff11723e */ /* 0x000fe200048060ff */
[----:B------:R-:W-:Y:S01]  /*db10*/  FMUL R13, R13, UR32 ;  /* 0x000000200d0d7c20 */ /* 0x000fe20008400000 */
[----:B-1----:R-:W-:Y:S01]  /*db20*/  F2FP.SATFINITE.E5M2.F32.PACK_AB_MERGE_C R21, RZ, R16, RZ ;  /* 0x00000010ff15723e */ /* 0x002fe200048060ff */
[----:B------:R-:W-:Y:S01]  /*db30*/  @!P3 STG.E.U8 desc[UR20][R26.64+0xa0], R23 ;  /* 0x0000a0171a00b986 */ /* 0x000fe2000c101114 */
[----:B------:R-:W-:Y:S02]  /*db40*/  F2FP.SATFINITE.E5M2.F32.PACK_AB_MERGE_C R15, RZ, R15, RZ ;  /* 0x0000000fff0f723e */ /* 0x000fe400048060ff */
[C---:B------:R-:W-:Y:S01]  /*db50*/  ISETP.LT.OR P3, PT, R34.reuse, 0xa9, !P0 ;  /* 0x000000a92200780c */ /* 0x040fe20004761670 */
[----:B------:R-:W-:Y:S01]  /*db60*/  @!P4 STG.E.U8 desc[UR20][R26.64+0xa1], R17 ;  /* 0x0000a1111a00c986 */ /* 0x000fe2000c101114 */
[----:B------:R-:W-:-:S03]  /*db70*/  ISETP.LT.OR P4, PT, R34, 0xaa, !P0 ;  /* 0x000000aa2200780c */ /* 0x000fc60004781670 */
[----:B------:R-:W-:Y:S01]  /*db80*/  @!P5 STG.E.U8 desc[UR20][R24.64+0xa8], R21 ;  /* 0x0000a8151800d986 */ /* 0x000fe2000c101114 */
[----:B------:R-:W-:Y:S01]  /*db90*/  ISETP.LT.OR P5, PT, R34, 0xb1, !P1 ;  /* 0x000000b12200780c */ /* 0x000fe20004fa1670 */
[----:B------:R-:W-:Y:S02]  /*dba0*/  FMUL R12, R12, UR32 ;  /* 0x000000200c0c7c20 */ /* 0x000fe40008400000 */
[----:B------:R0:W-:Y:S01]  /*dbb0*/  @!P6 STG.E.U8 desc[UR20][R24.64+0xa9], R15 ;  /* 0x0000a90f1800e986 */ /* 0x0001e2000c101114 */
[----:B------:R-:W-:Y:S01]  /*dbc0*/  ISETP.LT.OR P6, PT, R34, 0xb2, !P1 ;  /* 0x000000b22200780c */ /* 0x000fe20004fc1670 */
[----:B------:R-:W-:Y:S01]  /*dbd0*/  FMUL R11, R11, UR32 ;  /* 0x000000200b0b7c20 */ /* 0x000fe20008400000 */
[----:B--2---:R-:W-:Y:S01]  /*dbe0*/  F2FP.SATFINITE.E5M2.F32.PACK_AB_MERGE_C R19, RZ, R14, RZ ;  /* 0x0000000eff13723e */ /* 0x004fe200048060ff */
[----:B------:R-:W2:Y:S01]  /*dbf0*/  LDL.LU R223, [R1+0x18] ;  /* 0x0000180001df7983 */ /* 0x000ea20000300800 */
[----:B------:R-:W-:Y:S02]  /*dc00*/  F2FP.SATFINITE.E5M2.F32.PACK_AB_MERGE_C R13, RZ, R13, RZ ;  /* 0x0000000dff0d723e */ /* 0x000fe400048060ff */
[----:B------:R-:W-:Y:S01]  /*dc10*/  F2FP.SATFINITE.E5M2.F32.PACK_AB_MERGE_C R11, RZ, R11, RZ ;  /* 0x0000000bff0b723e */ /* 0x000fe200048060ff */
[----:B------:R-:W-:Y:S01]  /*dc20*/  @!P3 STG.E.U8 desc[UR20][R26.64+0xa8], R19 ;  /* 0x0000a8131a00b986 */ /* 0x000fe2000c101114 */
[----:B0-----:R-:W-:-:S03]  /*dc30*/  F2FP.SATFINITE.E5M2.F32.PACK_AB_MERGE_C R15, RZ, R12, RZ ;  /* 0x0000000cff0f723e */ /* 0x001fc600048060ff */
[----:B------:R0:W-:Y:S01]  /*dc40*/  @!P4 STG.E.U8 desc[UR20][R26.64+0xa9], R13 ;  /* 0x0000a90d1a00c986 */ /* 0x0001e2000c101114 */
[C---:B------:R-:W-:Y:S02]  /*dc50*/  ISETP.LT.OR P3, PT, R34.reuse, 0xb1, !P0 ;  /* 0x000000b12200780c */ /* 0x040fe40004761670 */
[C---:B------:R-:W-:Y:S01]  /*dc60*/  ISETP.LT.OR P4, PT, R34.reuse, 0xb2, !P0 ;  /* 0x000000b22200780c */ /* 0x040fe20004781670 */
[----:B------:R-:W-:Y:S01]  /*dc70*/  @!P5 STG.E.U8 desc[UR20][R24.64+0xb0], R15 ;  /* 0x0000b00f1800d986 */ /* 0x000fe2000c101114 */
[----:B------:R-:W-:Y:S01]  /*dc80*/  ISETP.LT.OR P5, PT, R34, 0xb9, !P1 ;  /* 0x000000b92200780c */ /* 0x000fe20004fa1670 */
[----:B------:R-:W-:Y:S01]  /*dc90*/  FMUL R10, R10, UR32 ;  /* 0x000000200a0a7c20 */ /* 0x000fe20008400000 */
[----:B------:R-:W-:Y:S01]  /*dca0*/  FMUL R9, R9, UR32 ;  /* 0x0000002009097c20 */ /* 0x000fe20008400000 */
[----:B------:R-:W2:Y:S01]  /*dcb0*/  LDL.LU R222, [R1+0x14] ;  /* 0x0000140001de7983 */ /* 0x000ea20000300800 */
[----:B------:R-:W-:-:S03]  /*dcc0*/  FMUL R8, R8, UR32 ;  /* 0x0000002008087c20 */ /* 0x000fc60008400000 */
[----:B------:R-:W2:Y:S01]  /*dcd0*/  LDL.LU R220, [R1+0x10] ;  /* 0x0000100001dc7983 */ /* 0x000ea20000300800 */
[----:B------:R-:W-:-:S03]  /*dce0*/  F2FP.SATFINITE.E5M2.F32.PACK_AB_MERGE_C R17, RZ, R10, RZ ;  /* 0x0000000aff11723e */ /* 0x000fc600048060ff */
[----:B------:R-:W2:Y:S01]  /*dcf0*/  LDL.LU R221, [R1+0xc] ;  /* 0x00000c0001dd7983 */ /* 0x000ea20000300800 */
[----:B------:R-:W-:Y:S01]  /*dd00*/  F2FP.SATFINITE.E5M2.F32.PACK_AB_MERGE_C R9, RZ, R9, RZ ;  /* 0x00000009ff09723e */ /* 0x000fe200048060ff */
[----:B------:R-:W-:Y:S01]  /*dd10*/  FMUL R7, R7, UR32 ;  /* 0x0000002007077c20 */ /* 0x000fe20008400000 */
[----:B0-----:R-:W-:Y:S01]  /*dd20*/  F2FP.SATFINITE.E5M2.F32.PACK_AB_MERGE_C R13, RZ, R8, RZ ;  /* 0x00000008ff0d723e */ /* 0x001fe200048060ff */
[----:B------:R0:W-:Y:S01]  /*dd30*/  @!P6 STG.E.U8 desc[UR20][R24.64+0xb1], R11 ;  /* 0x0000b10b1800e986 */ /* 0x0001e2000c101114 */
[----:B------:R-:W-:Y:S01]  /*dd40*/  ISETP.LT.OR P6, PT, R34, 0xba, !P1 ;  /* 0x000000ba2200780c */ /* 0x000fe20004fc1670 */
[----:B-----5:R-:W-:Y:S01]  /*dd50*/  FMUL R2, R2, UR32 ;  /* 0x0000002002027c20 */ /* 0x020fe20008400000 */
[----:B------:R-:W-:Y:S01]  /*dd60*/  F2FP.SATFINITE.E5M2.F32.PACK_AB_MERGE_C R7, RZ, R7, RZ ;  /* 0x00000007ff07723e */ /* 0x000fe200048060ff */
[----:B------:R-:W-:Y:S01]  /*dd70*/  @!P3 STG.E.U8 desc[UR20][R26.64+0xb0], R17 ;  /* 0x0000b0111a00b986 */ /* 0x000fe2000c101114 */
[----:B------:R-:W-:Y:S01]  /*dd80*/  FMUL R3, R3, UR32 ;  /* 0x0000002003037c20 */ /* 0x000fe20008400000 */
[----:B------:R-:W-:Y:S01]  /*dd90*/  FMUL R4, R4, UR32 ;  /* 0x0000002004047c20 */ /* 0x000fe20008400000 */
[C---:B------:R-:W-:Y:S01]  /*dda0*/  ISETP.LT.OR P3, PT, R34.reuse, 0xb9, !P0 ;  /* 0x000000b92200780c */ /* 0x040fe20004761670 */
[----:B------:R1:W-:Y:S01]  /*ddb0*/  @!P4 STG.E.U8 desc[UR20][R26.64+0xb1], R9 ;  /* 0x0000b1091a00c986 */ /* 0x0003e2000c101114 */
[----:B------:R-:W-:Y:S01]  /*ddc0*/  ISETP.LT.OR P4, PT, R34, 0xba, !P0 ;  /* 0x000000ba2200780c */ /* 0x000fe20004781670 */
[----:B------:R-:W-:Y:S01]  /*ddd0*/  FMUL R6, R6, UR32 ;  /* 0x0000002006067c20 */ /* 0x000fe20008400000 */
[----:B------:R-:W-:Y:S01]  /*dde0*/  FMUL R5, R5, UR32 ;  /* 0x0000002005057c20 */ /* 0x000fe20008400000 */
[----:B------:R3:W-:Y:S01]  /*ddf0*/  @!P5 STG.E.U8 desc[UR20][R24.64+0xb8], R13 ;  /* 0x0000b80d1800d986 */ /* 0x0007e2000c101114 */
[----:B------:R-:W-:Y:S01]  /*de00*/  ISETP.LT.OR P5, PT, R34, 0xc1, !P1 ;  /* 0x000000c12200780c */ /* 0x000fe20004fa1670 */
[----:B------:R-:W-:Y:S01]  /*de10*/  FMUL R0, R0, UR32 ;  /* 0x0000002000007c20 */ /* 0x000fe20008400000 */
[----:B0-----:R-:W-:Y:S01]  /*de20*/  F2FP.SATFINITE.E5M2.F32.PACK_AB_MERGE_C R11, RZ, R6, RZ ;  /* 0x00000006ff0b723e */ /* 0x001fe200048060ff */
[----:B------:R-:W2:Y:S01]  /*de30*/  LDL.LU R225, [R1+0x1c] ;  /* 0x00001c0001e17983 */ /* 0x000ea20000300800 */
[----:B------:R-:W-:-:S03]  /*de40*/  F2FP.SATFINITE.E5M2.F32.PACK_AB_MERGE_C R5, RZ, R5, RZ ;  /* 0x00000005ff05723e */ /* 0x000fc600048060ff */
[----:B------:R0:W-:Y:S01]  /*de50*/  @!P6 STG.E.U8 desc[UR20][R24.64+0xb9], R7 ;  /* 0x0000b9071800e986 */ /* 0x0001e2000c101114 */
[----:B-1----:R-:W-:Y:S01]  /*de60*/  F2FP.SATFINITE.E5M2.F32.PACK_AB_MERGE_C R9, RZ, R4, RZ ;  /* 0x00000004ff09723e */ /* 0x002fe200048060ff */
[----:B------:R-:W-:Y:S01]  /*de70*/  FMUL R4, R227, UR32 ;  /* 0x00000020e3047c20 */ /* 0x000fe20008400000 */
[----:B------:R-:W-:Y:S01]  /*de80*/  ISETP.LT.OR P6, PT, R34, 0xc2, !P1 ;  /* 0x000000c22200780c */ /* 0x000fe20004fc1670 */
[----:B------:R-:W-:Y:S01]  /*de90*/  @!P3 STG.E.U8 desc[UR20][R26.64+0xb8], R11 ;  /* 0x0000b80b1a00b986 */ /* 0x000fe2000c101114 */
[----:B---3--:R-:W-:Y:S01]  /*dea0*/  F2FP.SATFINITE.E5M2.F32.PACK_AB_MERGE_C R13, RZ, R2, RZ ;  /* 0x00000002ff0d723e */ /* 0x008fe200048060ff */
[----:B----4-:R-:W-:Y:S01]  /*deb0*/  FMUL R2, R224, UR32 ;  /* 0x00000020e0027c20 */ /* 0x010fe20008400000 */
[----:B------:R-:W-:Y:S01]  /*dec0*/  ISETP.LT.OR P3, PT, R34, 0xc1, !P0 ;  /* 0x000000c12200780c */ /* 0x000fe20004761670 */
[----:B------:R-:W3:Y:S01]  /*ded0*/  LDL.LU R224, [R1+0x20] ;  /* 0x0000200001e07983 */ /* 0x000ee20000300800 */
[----:B0-----:R-:W-:Y:S01]  /*dee0*/  F2FP.SATFINITE.E5M2.F32.PACK_AB_MERGE_C R7, RZ, R3, RZ ;  /* 0x00000003ff07723e */ /* 0x001fe200048060ff */
[----:B------:R-:W-:-:S02]  /*def0*/  FMUL R3, R226, UR32 ;  /* 0x00000020e2037c20 */ /* 0x000fc40008400000 */
[----:B------:R0:W-:Y:S01]  /*df00*/  @!P4 STG.E.U8 desc[UR20][R26.64+0xb9], R5 ;  /* 0x0000b9051a00c986 */ /* 0x0001e2000c101114 */
[----:B------:R-:W-:-:S03]  /*df10*/  ISETP.LT.OR P4, PT, R34, 0xc2, !P0 ;  /* 0x000000c22200780c */ /* 0x000fc60004781670 */
[----:B------:R-:W4:Y:S04]  /*df20*/  LDL.LU R226, [R1+0x24] ;  /* 0x0000240001e27983 */ /* 0x000f280000300800 */
[----:B------:R-:W4:Y:S04]  /*df30*/  LDL.LU R227, [R1+0x28] ;  /* 0x0000280001e37983 */ /* 0x000f280000300800 */
[----:B------:R-:W-:Y:S01]  /*df40*/  @!P5 STG.E.U8 desc[UR20][R24.64+0xc0], R9 ;  /* 0x0000c0091800d986 */ /* 0x000fe2000c101114 */
[C---:B------:R-:W-:Y:S02]  /*df50*/  ISETP.LT.OR P5, PT, R34.reuse, 0xc9, !P1 ;  /* 0x000000c92200780c */ /* 0x040fe40004fa1670 */
[----:B0-----:R-:W-:Y:S01]  /*df60*/  F2FP.SATFINITE.E5M2.F32.PACK_AB_MERGE_C R5, RZ, R0, RZ ;  /* 0x00000000ff05723e */ /* 0x001fe200048060ff */
[----:B------:R0:W-:Y:S01]  /*df70*/  @!P6 STG.E.U8 desc[UR20][R24.64+0xc1], R7 ;  /* 0x0000c1071800e986 */ /* 0x0001e2000c101114 */
[----:B------:R-:W-:-:S03]  /*df80*/  ISETP.LT.OR P6, PT, R34, 0xca, !P1 ;  /* 0x000000ca2200780c */ /* 0x000fc60004fc1670 */
[----:B------:R-:W-:Y:S01]  /*df90*/  @!P3 STG.E.U8 desc[UR20][R26.64+0xc0], R13 ;  /* 0x0000c00d1a00b986 */ /* 0x000fe2000c101114 */
[----:B------:R-:W-:-:S03]  /*dfa0*/  ISETP.LT.OR P3, PT, R34, 0xc9, !P0 ;  /* 0x000000c92200780c */ /* 0x000fc60004761670 */
[----:B------:R1:W-:Y:S01]  /*dfb0*/  @!P4 STG.E.U8 desc[UR20][R26.64+0xc1], R5 ;  /* 0x0000c1051a00c986 */ /* 0x0003e2000c101114 */
[----:B0-----:R-:W-:Y:S02]  /*dfc0*/  F2FP.SATFINITE.E5M2.F32.PACK_AB_MERGE_C R7, RZ, R2, RZ ;  /* 0x00000002ff07723e */ /* 0x001fe400048060ff */
[----:B------:R-:W-:-:S03]  /*dfd0*/  ISETP.LT.OR P4, PT, R34, 0xca, !P0 ;  /* 0x000000ca2200780c */ /* 0x000fc60004781670 */
[----:B------:R0:W-:Y:S01]  /*dfe0*/  @!P5 STG.E.U8 desc[UR20][R24.64+0xc8], R7 ;  /* 0x0000c8071800d986 */ /* 0x0001e2000c101114 */
[----:B------:R-:W-:Y:S02]  /*dff0*/  ISETP.LT.OR P5, PT, R34, 0xd1, !P1 ;  /* 0x000000d12200780c */ /* 0x000fe40004fa1670 */
[----:B------:R-:W-:Y:S02]  /*e000*/  F2FP.SATFINITE.E5M2.F32.PACK_AB_MERGE_C R9, RZ, R3, RZ ;  /* 0x00000003ff09723e */ /* 0x000fe400048060ff */
[----:B------:R-:W-:-:S03]  /*e010*/  F2FP.SATFINITE.E5M2.F32.PACK_AB_MERGE_C R11, RZ, R4, RZ ;  /* 0x00000004ff0b723e */ /* 0x000fc600048060ff */
[----:B------:R0:W-:Y:S04]  /*e020*/  @!P6 STG.E.U8 desc[UR20][R24.64+0xc9], R9 ;  /* 0x0000c9091800e986 */ /* 0x0001e8000c101114 */
[----:B------:R-:W-:Y:S01]  /*e030*/  @!P3 STG.E.U8 desc[UR20][R26.64+0xc8], R11 ;  /* 0x0000c80b1a00b986 */ /* 0x000fe2000c101114 */
[----:B--2---:R-:W-:Y:S01]  /*e040*/  FMUL R2, R220, UR32 ;  /* 0x00000020dc027c20 */ /* 0x004fe20008400000 */
[----:B------:R-:W-:Y:S02]  /*e050*/  FMUL R0, R221, UR32 ;  /* 0x00000020dd007c20 */ /* 0x000fe40008400000 */
[----:B------:R-:W2:Y:S03]  /*e060*/  LDL.LU R221, [R1+0x2c] ;  /* 0x00002c0001dd7983 */ /* 0x000ea60000300800 */
[----:B-1----:R-:W-:Y:S01]  /*e070*/  F2FP.SATFINITE.E5M2.F32.PACK_AB_MERGE_C R5, RZ, R0, RZ ;  /* 0x00000000ff05723e */ /* 0x002fe200048060ff */
[----:B------:R-:W2:Y:S01]  /*e080*/  LDL.LU R220, [R1+0x30] ;  /* 0x0000300001dc7983 */ /* 0x000ea20000300800 */
[----:B------:R-:W-:Y:S01]  /*e090*/  FMUL R0, R223, UR32 ;  /* 0x00000020df007c20 */ /* 0x000fe20008400000 */
[----:B------:R-:W-:Y:S01]  /*e0a0*/  FMUL R3, R222, UR32 ;  /* 0x00000020de037c20 */ /* 0x000fe20008400000 */
[----:B0-----:R-:W-:Y:S01]  /*e0b0*/  F2FP.SATFINITE.E5M2.F32.PACK_AB_MERGE_C R7, RZ, R2, RZ ;  /* 0x00000002ff07723e */ /* 0x001fe200048060ff */
[----:B------:R-:W2:Y:S02]  /*e0c0*/  LDL.LU R222, [R1+0x34] ;  /* 0x0000340001de7983 */ /* 0x000ea40000300800 */
[----:B------:R-:W-:-:S02]  /*e0d0*/  F2FP.SATFINITE.E5M2.F32.PACK_AB_MERGE_C R13, RZ, R0, RZ ;  /* 0x00000000ff0d723e */ /* 0x000fc400048060ff */
[----:B------:R-:W2:Y:S01]  /*e0e0*/  LDL.LU R223, [R1+0x38] ;  /* 0x0000380001df7983 */ /* 0x000ea20000300800 */
[----:B------:R-:W-:Y:S01]  /*e0f0*/  F2FP.SATFINITE.E5M2.F32.PACK_AB_MERGE_C R9, RZ, R3, RZ ;  /* 0x00000003ff09723e */ /* 0x000fe200048060ff */
[----:B------:R-:W-:Y:S02]  /*e100*/  FMUL R2, R225, UR32 ;  /* 0x00000020e1027c20 */ /* 0x000fe40008400000 */
[----:B------:R-:W2:Y:S04]  /*e110*/  LDL.LU R225, [R1+0x3c] ;  /* 0x00003c0001e17983 */ /* 0x000ea80000300800 */
[----:B------:R-:W-:Y:S01]  /*e120*/  @!P4 STG.E.U8 desc[UR20][R26.64+0xc9], R5 ;  /* 0x0000c9051a00c986 */ /* 0x000fe2000c101114 */
[----:B---3--:R-:W-:-:S03]  /*e130*/  FMUL R0, R224, UR32 ;  /* 0x00000020e0007c20 */ /* 0x008fc60008400000 */
[----:B------:R0:W-:Y:S04]  /*e140*/  @!P5 STG.E.U8 desc[UR20][R24.64+0xd0], R7 ;  /* 0x0000d0071800d986 */ /* 0x0001e8000c101114 */
[----:B------:R-:W3:Y:S01]  /*e150*/  LDL.LU R224, [R1+0x40] ;  /* 0x0000400001e07983 */ /* 0x000ee20000300800 */
[----:B----4-:R-:W-:-:S03]  /*e160*/  FMUL R3, R226, UR32 ;  /* 0x00000020e2037c20 */ /* 0x010fc60008400000 */
[----:B------:R-:W4:Y:S01]  /*e170*/  LDL.LU R226, [R1+0x44] ;  /* 0x0000440001e27983 */ /* 0x000f220000300800 */
[----:B0-----:R-:W-:Y:S01]  /*e180*/  F2FP.SATFINITE.E5M2.F32.PACK_AB_MERGE_C R7, RZ, R0, RZ ;  /* 0x00000000ff07723e */ /* 0x001fe200048060ff */
[----:B------:R-:W-:Y:S02]  /*e190*/  FMUL R0, R227, UR32 ;  /* 0x00000020e3007c20 */ /* 0x000fe40008400000 */
[----:B------:R-:W4:Y:S01]  /*e1a0*/  LDL.LU R227, [R1+0x48] ;  /* 0x0000480001e37983 */ /* 0x000f220000300800 */
[C---:B------:R-:W-:Y:S02]  /*e1b0*/  ISETP.LT.OR P6, PT, R34.reuse, 0xd2, !P1 ;  /* 0x000000d22200780c */ /* 0x040fe40004fc1670 */
[C---:B------:R-:W-:Y:S01]  /*e1c0*/  ISETP.LT.OR P4, PT, R34.reuse, 0xd2, !P0 ;  /* 0x000000d22200780c */ /* 0x040fe20004781670 */
[----:B------:R-:W4:Y:S01]  /*e1d0*/  LDL.LU R219, [R1+0x4c] ;  /* 0x00004c0001db7983 */ /* 0x000f220000300800 */
[----:B------:R-:W-:Y:S02]  /*e1e0*/  F2FP.SATFINITE.E5M2.F32.PACK_AB_MERGE_C R5, RZ, R2, RZ ;  /* 0x00000002ff05723e */ /* 0x000fe400048060ff */
[----:B------:R-:W-:-:S02]  /*e1f0*/  ISETP.LT.OR P3, PT, R34, 0xd1, !P0 ;  /* 0x000000d12200780c */ /* 0x000fc40004761670 */
[----:B------:R-:W-:Y:S02]  /*e200*/  ISETP.LT.OR P5, PT, R34, 0xd9, !P1 ;  /* 0x000000d92200780c */ /* 0x000fe40004fa1670 */
[----:B------:R-:W-:-:S03]  /*e210*/  F2FP.SATFINITE.E5M2.F32.PACK_AB_MERGE_C R11, RZ, R0, RZ ;  /* 0x00000000ff0b723e */ /* 0x000fc600048060ff */
[----:B------:R0:W-:Y:S01]  /*e220*/  @!P6 STG.E.U8 desc[UR20][R24.64+0xd1], R9 ;  /* 0x0000d1091800e986 */ /* 0x0001e2000c101114 */
[----:B------:R-:W-:-:S03]  /*e230*/  ISETP.LT.OR P6, PT, R34, 0xda, !P1 ;  /* 0x000000da2200780c */ /* 0x000fc60004fc1670 */
[----:B------:R1:W-:Y:S01]  /*e240*/  @!P4 STG.E.U8 desc[UR20][R26.64+0xd1], R5 ;  /* 0x0000d1051a00c986 */ /* 0x0003e2000c101114 */
[----:B------:R-:W-:-:S03]  /*e250*/  ISETP.LT.OR P4, PT, R34, 0xda, !P0 ;  /* 0x000000da2200780c */ /* 0x000fc60004781670 */
[----:B------:R-:W-:Y:S01]  /*e260*/  @!P3 STG.E.U8 desc[UR20][R26.64+0xd0], R13 ;  /* 0x0000d00d1a00b986 */ /* 0x000fe2000c101114 */
[----:B0-----:R-:W-:-:S03]  /*e270*/  F2FP.SATFINITE.E5M2.F32.PACK_AB_MERGE_C R9, RZ, R3, RZ ;  /* 0x00000003ff09723e */ /* 0x001fc600048060ff */
[----:B------:R0:W-:Y:S04]  /*e280*/  @!P5 STG.E.U8 desc[UR20][R24.64+0xd8], R7 ;  /* 0x0000d8071800d986 */ /* 0x0001e8000c101114 */
[----:B------:R0:W-:Y:S01]  /*e290*/  @!P6 STG.E.U8 desc[UR20][R24.64+0xd9], R9 ;  /* 0x0000d9091800e986 */ /* 0x0001e2000c101114 */
[----:B--2---:R-:W-:-:S03]  /*e2a0*/  FMUL R0, R221, UR32 ;  /* 0x00000020dd007c20 */ /* 0x004fc60008400000 */
[----:B------:R-:W2:Y:S01]  /*e2b0*/  LDL.LU R221, [R1+0x50] ;  /* 0x0000500001dd7983 */ /* 0x000ea20000300800 */
[----:B------:R-:W-:-:S03]  /*e2c0*/  FMUL R2, R220, UR32 ;  /* 0x00000020dc027c20 */ /* 0x000fc60008400000 */
[----:B------:R-:W2:Y:S01]  /*e2d0*/  LDL.LU R220, [R1+0x54] ;  /* 0x0000540001dc7983 */ /* 0x000ea20000300800 */
[----:B-1----:R-:W-:Y:S01]  /*e2e0*/  F2FP.SATFINITE.E5M2.F32.PACK_AB_MERGE_C R5, RZ, R0, RZ ;  /* 0x00000000ff05723e */ /* 0x002fe200048060ff */
[----:B------:R-:W-:Y:S02]  /*e2f0*/  FMUL R3, R222, UR32 ;  /* 0x00000020de037c20 */ /* 0x000fe40008400000 */
[----:B------:R-:W2:Y:S01]  /*e300*/  LDL.LU R222, [R1+0x58] ;  /* 0x0000580001de7983 */ /* 0x000ea20000300800 */
[----:B0-----:R-:W-:Y:S01]  /*e310*/  F2FP.SATFINITE.E5M2.F32.PACK_AB_MERGE_C R7, RZ, R2, RZ ;  /* 0x00000002ff07723e */ /* 0x001fe200048060ff */
[----:B------:R-:W-:Y:S01]  /*e320*/  FMUL R4, R223, UR32 ;  /* 0x00000020df047c20 */ /* 0x000fe20008400000 */
[----:B------:R-:W-:Y:S01]  /*e330*/  F2FP.SATFINITE.E5M2.F32.PACK_AB_MERGE_C R9, RZ, R3, RZ ;  /* 0x00000003ff09723e */ /* 0x000fe200048060ff */
[----:B------:R-:W2:Y:S01]  /*e340*/  LDL.LU R223, [R1+0x5c] ;  /* 0x00005c0001df7983 */ /* 0x000ea20000300800 */
[----:B------:R-:W-:-:S03]  /*e350*/  FMUL R0, R225, UR32 ;  /* 0x00000020e1007c20 */ /* 0x000fc60008400000 */
[----:B------:R0:W-:Y:S04]  /*e360*/  @!P4 STG.E.U8 desc[UR20][R26.64+0xd9], R5 ;  /* 0x0000d9051a00c986 */ /* 0x0001e8000c101114 */
[----:B------:R-:W2:Y:S01]  /*e370*/  LDL.LU R225, [R1+0x60] ;  /* 0x0000600001e17983 */ /* 0x000ea20000300800 */
[----:B0-----:R-:W-:Y:S01]  /*e380*/  F2FP.SATFINITE.E5M2.F32.PACK_AB_MERGE_C R5, RZ, R0, RZ ;  /* 0x00000000ff05723e */ /* 0x001fe200048060ff */
[----:B---3--:R-:W-:Y:S02]  /*e390*/  FMUL R2, R224, UR32 ;  /* 0x00000020e0027c20 */ /* 0x008fe40008400000 */
[----:B------:R-:W3:Y:S01]  /*e3a0*/  LDL.LU R224, [R1+0x64] ;  /* 0x0000640001e07983 */ /* 0x000ee20000300800 */
[----:B----4-:R-:W-:-:S03]  /*e3b0*/  FMUL R3, R226, UR32 ;  /* 0x00000020e2037c20 */ /* 0x010fc60008400000 */
[----:B------:R-:W4:Y:S01]  /*e3c0*/  LDL.LU R226, [R1+0x68] ;  /* 0x0000680001e27983 */ /* 0x000f220000300800 */
[----:B------:R-:W-:-:S03]  /*e3d0*/  FMUL R0, R227, UR32 ;  /* 0x00000020e3007c20 */ /* 0x000fc60008400000 */
[----:B------:R-:W4:Y:S01]  /*e3e0*/  LDL.LU R227, [R1+0x6c] ;  /* 0x00006c0001e37983 */ /* 0x000f220000300800 */
[C---:B------:R-:W-:Y:S02]  /*e3f0*/  ISETP.LT.OR P3, PT, R34.reuse, 0xd9, !P0 ;  /* 0x000000d92200780c */ /* 0x040fe40004761670 */
[C---:B------:R-:W-:Y:S02]  /*e400*/  ISETP.LT.OR P5, PT, R34.reuse, 0xe1, !P1 ;  /* 0x000000e12200780c */ /* 0x040fe40004fa1670 */
[C---:B------:R-:W-:Y:S02]  /*e410*/  ISETP.LT.OR P6, PT, R34.reuse, 0xe2, !P1 ;  /* 0x000000e22200780c */ /* 0x040fe40004fc1670 */
[----:B------:R-:W-:-:S07]  /*e420*/  ISETP.LT.OR P4, PT, R34, 0xe2, !P0 ;  /* 0x000000e22200780c */ /* 0x000fce0004781670 */
[----:B------:R-:W-:Y:S01]  /*e430*/  @!P3 STG.E.U8 desc[UR20][R26.64+0xd8], R11 ;  /* 0x0000d80b1a00b986 */ /* 0x000fe2000c101114 */
[----:B------:R-:W-:-:S03]  /*e440*/  ISETP.LT.OR P3, PT, R34, 0xe1, !P0 ;  /* 0x000000e12200780c */ /* 0x000fc60004761670 */
[----:B------:R0:W-:Y:S01]  /*e450*/  @!P5 STG.E.U8 desc[UR20][R24.64+0xe0], R7 ;  /* 0x0000e0071800d986 */ /* 0x0001e2000c101114 */
[----:B------:R-:W-:-:S03]  /*e460*/  ISETP.LT.OR P5, PT, R34, 0xe9, !P1 ;  /* 0x000000e92200780c */ /* 0x000fc60004fa1670 */
[----:B------:R1:W-:Y:S01]  /*e470*/  @!P6 STG.E.U8 desc[UR20][R24.64+0xe1], R9 ;  /* 0x0000e1091800e986 */ /* 0x0003e2000c101114 */
[----:B------:R-:W-:Y:S02]  /*e480*/  ISETP.LT.OR P6, PT, R34, 0xea, !P1 ;  /* 0x000000ea2200780c */ /* 0x000fe40004fc1670 */
[----:B------:R-:W-:Y:S01]  /*e490*/  F2FP.SATFINITE.E5M2.F32.PACK_AB_MERGE_C R13, RZ, R4, RZ ;  /* 0x00000004ff0d723e */ /* 0x000fe200048060ff */
[----:B------:R1:W-:Y:S01]  /*e4a0*/  @!P4 STG.E.U8 desc[UR20][R26.64+0xe1], R5 ;  /* 0x0000e1051a00c986 */ /* 0x0003e2000c101114 */
[----:B0-----:R-:W-:-:S03]  /*e4b0*/  F2FP.SATFINITE.E5M2.F32.PACK_AB_MERGE_C R7, RZ, R2, RZ ;  /* 0x00000002ff07723e */ /* 0x001fc600048060ff */
[----:B------:R-:W-:Y:S01]  /*e4c0*/  @!P3 STG.E.U8 desc[UR20][R26.64+0xe0], R13 ;  /* 0x0000e00d1a00b986 */ /* 0x000fe2000c101114 */
[----:B-1----:R-:W-:-:S03]  /*e4d0*/  F2FP.SATFINITE.E5M2.F32.PACK_AB_MERGE_C R9, RZ, R3, RZ ;  /* 0x00000003ff09723e */ /* 0x002fc600048060ff */
[----:B------:R0:W-:Y:S01]  /*e4e0*/  @!P5 STG.E.U8 desc[UR20][R24.64+0xe8], R7 ;  /* 0x0000e8071800d986 */ /* 0x0001e2000c101114 */
[C---:B------:R-:W-:Y:S02]  /*e4f0*/  ISETP.LT.OR P3, PT, R34.reuse, 0xe9, !P0 ;  /* 0x000000e92200780c */ /* 0x040fe40004761670 */
[C---:B------:R-:W-:Y:S01]  /*e500*/  ISETP.LT.OR P4, PT, R34.reuse, 0xea, !P0 ;  /* 0x000000ea2200780c */ /* 0x040fe20004781670 */
[----:B------:R1:W-:Y:S01]  /*e510*/  @!P6 STG.E.U8 desc[UR20][R24.64+0xe9], R9 ;  /* 0x0000e9091800e986 */ /* 0x0003e2000c101114 */
[C---:B------:R-:W-:Y:S01]  /*e520*/  ISETP.LT.OR P5, PT, R34.reuse, 0xf1, !P1 ;  /* 0x000000f12200780c */ /* 0x040fe20004fa1670 */
[----:B------:R-:W-:Y:S01]  /*e530*/  FMUL R2, R219, UR32 ;  /* 0x00000020db027c20 */ /* 0x000fe20008400000 */
[----:B------:R-:W-:Y:S02]  /*e540*/  ISETP.LT.OR P6, PT, R34, 0xf2, !P1 ;  /* 0x000000f22200780c */ /* 0x000fe40004fc1670 */
[----:B------:R-:W-:Y:S02]  /*e550*/  F2FP.SATFINITE.E5M2.F32.PACK_AB_MERGE_C R11, RZ, R0, RZ ;  /* 0x00000000ff0b723e */ /* 0x000fe400048060ff */
[----:B------:R-:W-:-:S03]  /*e560*/  F2FP.SATFINITE.E5M2.F32.PACK_AB_MERGE_C R5, RZ, R2, RZ ;  /* 0x00000002ff05723e */ /* 0x000fc600048060ff */
[----:B------:R-:W-:Y:S01]  /*e570*/  @!P3 STG.E.U8 desc[UR20][R26.64+0xe8], R11 ;  /* 0x0000e80b1a00b986 */ /* 0x000fe2000c101114 */
[----:B------:R-:W-:-:S03]  /*e580*/  ISETP.LT.OR P3, PT, R34, 0xf1, !P0 ;  /* 0x000000f12200780c */ /* 0x000fc60004761670 */
[----:B------:R-:W-:Y:S01]  /*e590*/  @!P4 STG.E.U8 desc[UR20][R26.64+0xe9], R5 ;  /* 0x0000e9051a00c986 */ /* 0x000fe2000c101114 */
[C---:B------:R-:W-:Y:S02]  /*e5a0*/  ISETP.LT.OR P4, PT, R34.reuse, 0xf9, !P1 ;  /* 0x000000f92200780c */ /* 0x040fe40004f81670 */
[----:B------:R-:W-:Y:S01]  /*e5b0*/  ISETP.LT.OR P1, PT, R34, 0xfa, !P1 ;  /* 0x000000fa2200780c */ /* 0x000fe20004f21670 */
[----:B--2---:R-:W-:Y:S01]  /*e5c0*/  FMUL R0, R221, UR32 ;  /* 0x00000020dd007c20 */ /* 0x004fe20008400000 */
[----:B------:R-:W-:-:S04]  /*e5d0*/  FMUL R3, R220, UR32 ;  /* 0x00000020dc037c20 */ /* 0x000fc80008400000 */
[----:B0-----:R-:W-:Y:S02]  /*e5e0*/  F2FP.SATFINITE.E5M2.F32.PACK_AB_MERGE_C R7, RZ, R0, RZ ;  /* 0x00000000ff07723e */ /* 0x001fe400048060ff */
[----:B-1----:R-:W-:Y:S01]  /*e5f0*/  F2FP.SATFINITE.E5M2.F32.PACK_AB_MERGE_C R9, RZ, R3, RZ ;  /* 0x00000003ff09723e */ /* 0x002fe200048060ff */
[----:B------:R-:W-:Y:S02]  /*e600*/  FMUL R0, R222, UR32 ;  /* 0x00000020de007c20 */ /* 0x000fe40008400000 */
[----:B------:R0:W-:Y:S01]  /*e610*/  @!P5 STG.E.U8 desc[UR20][R24.64+0xf0], R7 ;  /* 0x0000f0071800d986 */ /* 0x0001e2000c101114 */
[----:B------:R-:W-:-:S03]  /*e620*/  ISETP.LT.OR P5, PT, R34, 0xf2, !P0 ;  /* 0x000000f22200780c */ /* 0x000fc600047a1670 */
[----:B------:R1:W-:Y:S01]  /*e630*/  @!P6 STG.E.U8 desc[UR20][R24.64+0xf1], R9 ;  /* 0x0000f1091800e986 */ /* 0x0003e2000c101114 */
[C---:B------:R-:W-:Y:S02]  /*e640*/  ISETP.LT.OR P6, PT, R34.reuse, 0xf9, !P0 ;  /* 0x000000f92200780c */ /* 0x040fe400047c1670 */
[----:B------:R-:W-:Y:S01]  /*e650*/  F2FP.SATFINITE.E5M2.F32.PACK_AB_MERGE_C R13, RZ, R0, RZ ;  /* 0x00000000ff0d723e */ /* 0x000fe200048060ff */
[----:B------:R-:W-:Y:S01]  /*e660*/  FMUL R0, R223, UR32 ;  /* 0x00000020df007c20 */ /* 0x000fe20008400000 */
[----:B------:R-:W-:Y:S01]  /*e670*/  ISETP.LT.OR P0, PT, R34, 0xfa, !P0 ;  /* 0x000000fa2200780c */ /* 0x000fe20004701670 */
[----:B------:R-:W-:-:S03]  /*e680*/  FMUL R2, R225, UR32 ;  /* 0x00000020e1027c20 */ /* 0x000fc60008400000 */
[----:B0-----:R-:W-:Y:S02]  /*e690*/  F2FP.SATFINITE.E5M2.F32.PACK_AB_MERGE_C R7, RZ, R0, RZ ;  /* 0x00000000ff07723e */ /* 0x001fe400048060ff */
[----:B-1----:R-:W-:Y:S01]  /*e6a0*/  F2FP.SATFINITE.E5M2.F32.PACK_AB_MERGE_C R9, RZ, R2, RZ ;  /* 0x00000002ff09723e */ /* 0x002fe200048060ff */
[----:B---3--:R-:W-:Y:S01]  /*e6b0*/  FMUL R3, R224, UR32 ;  /* 0x00000020e0037c20 */ /* 0x008fe20008400000 */
[----:B----4-:R-:W-:Y:S01]  /*e6c0*/  FMUL R4, R226, UR32 ;  /* 0x00000020e2047c20 */ /* 0x010fe20008400000 */
[----:B------:R-:W-:-:S03]  /*e6d0*/  FMUL R5, R227, UR32 ;  /* 0x00000020e3057c20 */ /* 0x000fc60008400000 */
[----:B------:R-:W-:Y:S02]  /*e6e0*/  F2FP.SATFINITE.E5M2.F32.PACK_AB_MERGE_C R3, RZ, R3, RZ ;  /* 0x00000003ff03723e */ /* 0x000fe400048060ff */
[----:B------:R-:W-:Y:S02]  /*e6f0*/  F2FP.SATFINITE.E5M2.F32.PACK_AB_MERGE_C R11, RZ, R4, RZ ;  /* 0x00000004ff0b723e */ /* 0x000fe400048060ff */
[----:B------:R-:W-:Y:S01]  /*e700*/  F2FP.SATFINITE.E5M2.F32.PACK_AB_MERGE_C R5, RZ, R5, RZ ;  /* 0x00000005ff05723e */ /* 0x000fe200048060ff */
[----:B------:R0:W-:Y:S04]  /*e710*/  @!P3 STG.E.U8 desc[UR20][R26.64+0xf0], R13 ;  /* 0x0000f00d1a00b986 */ /* 0x0001e8000c101114 */
[----:B------:R0:W-:Y:S04]  /*e720*/  @!P5 STG.E.U8 desc[UR20][R26.64+0xf1], R7 ;  /* 0x0000f1071a00d986 */ /* 0x0001e8000c101114 */
[----:B------:R0:W-:Y:S04]  /*e730*/  @!P4 STG.E.U8 desc[UR20][R24.64+0xf8], R9 ;  /* 0x0000f8091800c986 */ /* 0x0001e8000c101114 */
[----:B------:R0:W-:Y:S04]  /*e740*/  @!P1 STG.E.U8 desc[UR20][R24.64+0xf9], R3 ;  /* 0x0000f90318009986 */ /* 0x0001e8000c101114 */
[----:B------:R0:W-:Y:S04]  /*e750*/  @!P6 STG.E.U8 desc[UR20][R26.64+0xf8], R11 ;  /* 0x0000f80b1a00e986 */ /* 0x0001e8000c101114 */
[----:B------:R0:W-:Y:S02]  /*e760*/  @!P0 STG.E.U8 desc[UR20][R26.64+0xf9], R5 ;  /* 0x0000f9051a008986 */ /* 0x0001e4000c101114 */
.L_x_293:
[----:B------:R-:W-:Y:S05]  /*e770*/  BSYNC B0 ;  /* 0x0000000000007941 */ /* 0x000fea0003800000 */
.L_x_35:
[----:B------:R-:W2:Y:S01]  /*e780*/  LDL.LU R22, [R1+0x74] ;  /* 0x0000740001167983 */ /* 0x000ea20000300800 */
[----:B0----5:R-:W-:Y:S01]  /*e790*/  IMAD.U32 R3, RZ, RZ, UR12 ;  /* 0x0000000cff037e24 */ /* 0x021fe2000f8e00ff */
[----:B------:R-:W-:Y:S02]  /*e7a0*/  ULDC.64 UR6, c[0x0][0x650] ;  /* 0x0001940000067ab9 */ /* 0x000fe40000000a00 */
[----:B------:R-:W3:Y:S01]  /*e7b0*/  LDL.LU R19, [R1+0x78] ;  /* 0x0000780001137983 */ /* 0x000ee20000300800 */
[----:B------:R-:W-:Y:S01]  /*e7c0*/  IMAD.U32 R0, RZ, RZ, UR16 ;  /* 0x00000010ff007e24 */ /* 0x000fe2000f8e00ff */
[----:B------:R0:W-:Y:S01]  /*e7d0*/  SYNCS.ARRIVE.TRANS64.A1T0 RZ, [R3+UR28], RZ ;  /* 0x000000ff03ff79a7 */ /* 0x0001e2000810001c */
[----:B------:R-:W-:Y:S02]  /*e7e0*/  IMAD.U32 R2, RZ, RZ, UR16 ;  /* 0x00000010ff027e24 */ /* 0x000fe4000f8e00ff */
[----:B------:R-:W-:Y:S02]  /*e7f0*/  IMAD.MOV.U32 R4, RZ, RZ, -0x1 ;  /* 0xffffffffff047424 */ /* 0x000fe400078e00ff */
[----:B0-----:R-:W-:Y:S01]  /*e800*/  IMAD.U32 R3, RZ, RZ, UR13 ;  /* 0x0000000dff037e24 */ /* 0x001fe2000f8e00ff */
[----:B---3--:R-:W-:-:S02]  /*e810*/  LEA R19, P0, R0, R19, 0x1 ;  /* 0x0000001300137211 */ /* 0x008fc400078008ff */
[----:B------:R-:W-:Y:S02]  /*e820*/  PRMT R0, RZ, 0x7610, R0 ;  /* 0x00007610ff007816 */ /* 0x000fe40000000000 */
[----:B--2---:R-:W-:Y:S01]  /*e830*/  LEA.HI.X R22, R2, R22, R3, 0x1, P0 ;  /* 0x0000001602167211 */ /* 0x004fe200000f0c03 */
[----:B------:R-:W-:Y:S01]  /*e840*/  IMAD.MOV.U32 R2, RZ, RZ, -0x1 ;  /* 0xffffffffff027424 */ /* 0x000fe200078e00ff */
[----:B------:R0:W-:Y:S01]  /*e850*/  STL [R1+0x78], R19 ;  /* 0x0000781301007387 */ /* 0x0001e20000100800 */
[----:B------:R-:W-:Y:S01]  /*e860*/  IMAD.MOV.U32 R3, RZ, RZ, -0x1 ;  /* 0xffffffffff037424 */ /* 0x000fe200078e00ff */
[----:B------:R-:W-:Y:S02]  /*e870*/  ISETP.GE.U32.AND P0, PT, R19, UR6, PT ;  /* 0x0000000613007c0c */ /* 0x000fe4000bf06070 */
[----:B------:R0:W-:Y:S02]  /*e880*/  STL [R1+0x74], R22 ;  /* 0x0000741601007387 */ /* 0x0001e40000100800 */
[----:B------:R-:W-:-:S02]  /*e890*/  ISETP.GE.U32.AND.EX P0, PT, R22, UR7, PT, P0 ;  /* 0x0000000716007c0c */ /* 0x000fc4000bf06100 */
[----:B------:R0:W-:Y:S04]  /*e8a0*/  STL [R1+0x7c], R4 ;  /* 0x00007c0401007387 */ /* 0x0001e80000100800 */
[----:B------:R0:W-:Y:S04]  /*e8b0*/  STL [R1+0x70], R2 ;  /* 0x0000700201007387 */ /* 0x0001e80000100800 */
[----:B------:R0:W-:Y:S03]  /*e8c0*/  STL [R1+0x80], R3 ;  /* 0x0000800301007387 */ /* 0x0001e60000100800 */
[----:B------:R-:W-:Y:S05]  /*e8d0*/  @P0 BRA `(.L_x_294) ;  /* 0x0000000400740947 */ /* 0x000fea0003800000 */
[----:B------:R-:W2:Y:S01]  /*e8e0*/  S2R R14, SR_CTAID.X ;  /* 0x00000000000e7919 */ /* 0x000ea20000002500 */
[----:B------:R-:W3:Y:S01]  /*e8f0*/  LDC.64 R8, c[0x0][0x628] ;  /* 0x00018a00ff087b82 */ /* 0x000ee20000000a00 */
[----:B------:R-:W-:Y:S01]  /*e900*/  ULDC UR6, c[0x0][0x150] ;  /* 0x0000540000067ab9 */ /* 0x000fe20000000800 */
[----:B------:R-:W-:Y:S01]  /*e910*/  IMAD.MOV.U32 R6, RZ, RZ, R19 ;  /* 0x000000ffff067224 */ /* 0x000fe200078e0013 */
[----:B------:R-:W0:Y:S01]  /*e920*/  S2R R16, SR_CTAID.Y ;  /* 0x0000000000107919 */ /* 0x000e220000002600 */
[----:B------:R-:W-:-:S04]  /*e930*/  IMAD.MOV.U32 R7, RZ, RZ, R22 ;  /* 0x000000ffff077224 */ /* 0x000fc800078e0016 */
[----:B------:R-:W0:Y:S08]  /*e940*/  LDC R17, c[0x0][0x144] ;  /* 0x00005100ff117b82 */ /* 0x000e300000000800 */
[----:B------:R-:W0:Y:S08]  /*e950*/  LDC R10, c[0x0][0x630] ;  /* 0x00018c00ff0a7b82 */ /* 0x000e300000000800 */
[----:B------:R-:W0:Y:S01]  /*e960*/  LDC.64 R12, c[0x0][0x620] ;  /* 0x00018800ff0c7b82 */ /* 0x000e220000000a00 */
[----:B---3--:R-:W-:-:S04]  /*e970*/  ISETP.NE.U32.AND P0, PT, R8, RZ, PT ;  /* 0x000000ff0800720c */ /* 0x008fc80003f05070 */
[----:B------:R-:W-:Y:S02]  /*e980*/  ISETP.NE.AND.EX P0, PT, R9, RZ, PT, P0 ;  /* 0x000000ff0900720c */ /* 0x000fe40003f05300 */
[----:B--2---:R-:W-:-:S05]  /*e990*/  I2FP.F32.U32 R0, R14 ;  /* 0x0000000e00007245 */ /* 0x004fca0000201000 */
[----:B------:R-:W-:-:S04]  /*e9a0*/  FMUL R0, R0, UR6 ;  /* 0x0000000600007c20 */ /* 0x000fc80008400000 */
[----:B------:R2:W3:Y:S02]  /*e9b0*/  F2I.U32.TRUNC.NTZ R15, R0 ;  /* 0x00000000000f7305 */ /* 0x0004e4000020f000 */
[----:B------:R-:W-:Y:S05]  /*e9c0*/  @!P0 BRA `(.L_x_295) ;  /* 0x0000000000288947 */ /* 0x000fea0003800000 */
[----:B--2---:R-:W2:Y:S02]  /*e9d0*/  LDC R0, c[0x0][0x634] ;  /* 0x00018d00ff007b82 */ /* 0x004ea40000000800 */
[----:B--2---:R-:W-:-:S05]  /*e9e0*/  IADD3 R7, P0, R19, R0, RZ ;  /* 0x0000000013077210 */ /* 0x004fca0007f1e0ff */
[----:B------:R-:W-:-:S04]  /*e9f0*/  IMAD.X R11, RZ, RZ, R22, P0 ;  /* 0x000000ffff0b7224 */ /* 0x000fc800000e0616 */
[----:B0-----:R-:W-:-:S04]  /*ea00*/  IMAD.WIDE.U32 R2, R11, R8, RZ ;  /* 0x000000080b027225 */ /* 0x001fc800078e00ff */
[----:B------:R-:W-:-:S04]  /*ea10*/  IMAD.WIDE.U32 R4, P0, R7, R9, R2 ;  /* 0x0000000907047225 */ /* 0x000fc80007800002 */
[----:B------:R-:W-:-:S04]  /*ea20*/  IMAD.WIDE.U32 R2, R7, R8, RZ ;  /* 0x0000000807027225 */ /* 0x000fc800078e00ff */
[----:B------:R-:W-:Y:S01]  /*ea30*/  IMAD.X R7, RZ, RZ, RZ, P0 ;  /* 0x000000ffff077224 */ /* 0x000fe200000e06ff */
[----:B------:R-:W-:Y:S01]  /*ea40*/  IADD3 RZ, P0, R3, R4, RZ ;  /* 0x0000000403ff7210 */ /* 0x000fe20007f1e0ff */
[----:B------:R-:W-:-:S04]  /*ea50*/  IMAD.MOV.U32 R6, RZ, RZ, R5 ;  /* 0x000000ffff067224 */ /* 0x000fc800078e0005 */
[----:B------:R-:W-:-:S08]  /*ea60*/  IMAD.WIDE.U32.X R6, R11, R9, R6, P0 ;  /* 0x000000090b067225 */ /* 0x000fd000000e0406 */
.L_x_295:
[-CC-:B0-----:R-:W-:Y:S01]  /*ea70*/  SHF.R.U64 R11, R6, R10.reuse, R7.reuse ;  /* 0x0000000a060b7219 */ /* 0x181fe20000001207 */
[----:B------:R-:W0:Y:S01]  /*ea80*/  LDC.64 R20, c[0x0][0x640] ;  /* 0x00019000ff147b82 */ /* 0x000e220000000a00 */
[----:B--2---:R-:W-:Y:S01]  /*ea90*/  SHF.R.U32.HI R0, RZ, R10, R7 ;  /* 0x0000000aff007219 */ /* 0x004fe20000011607 */
[----:B------:R-:W-:Y:S01]  /*eaa0*/  IMAD.MOV.U32 R2, RZ, RZ, R19 ;  /* 0x000000ffff027224 */ /* 0x000fe200078e0013 */
[----:B------:R-:W-:Y:S01]  /*eab0*/  IADD3 R5, P0, RZ, -R11, RZ ;  /* 0x8000000bff057210 */ /* 0x000fe20007f1e0ff */
[----:B---3--:R-:W-:Y:S01]  /*eac0*/  IMAD.MOV R15, RZ, RZ, -R15 ;  /* 0x000000ffff0f7224 */ /* 0x008fe200078e0a0f */
[----:B------:R-:W-:Y:S01]  /*ead0*/  ULDC UR6, c[0x0][0x154] ;  /* 0x0000550000067ab9 */ /* 0x000fe20000000800 */
[----:B------:R-:W-:Y:S02]  /*eae0*/  IMAD.MOV.U32 R7, RZ, RZ, 0x1 ;  /* 0x00000001ff077424 */ /* 0x000fe400078e00ff */
[----:B------:R-:W2:Y:S01]  /*eaf0*/  LDC R4, c[0x0][0x618] ;  /* 0x00018600ff047b82 */ /* 0x000ea20000000800 */
[----:B------:R-:W-:-:S02]  /*eb00*/  IMAD.X R3, RZ, RZ, ~R0, P0 ;  /* 0x000000ffff037224 */ /* 0x000fc400000e0e00 */
[----:B------:R-:W-:Y:S02]  /*eb10*/  IMAD R17, R17, R15, R14 ;  /* 0x0000000f11117224 */ /* 0x000fe400078e020e */
[-C--:B------:R-:W-:Y:S02]  /*eb20*/  IMAD R0, R3, R12.reuse, RZ ;  /* 0x0000000c03007224 */ /* 0x080fe400078e02ff */
[----:B------:R-:W-:Y:S01]  /*eb30*/  IMAD.MOV.U32 R3, RZ, RZ, R22 ;  /* 0x000000ffff037224 */ /* 0x000fe200078e0016 */
[----:B------:R-:W3:Y:S01]  /*eb40*/  LDC R6, c[0x0][0x608] ;  /* 0x00018200ff067b82 */ /* 0x000ee20000000800 */
[----:B------:R-:W-:-:S04]  /*eb50*/  IMAD.WIDE.U32 R2, R5, R12, R2 ;  /* 0x0000000c05027225 */ /* 0x000fc800078e0002 */
[----:B------:R-:W-:-:S03]  /*eb60*/  IMAD R5, R5, R13, R0 ;  /* 0x0000000d05057224 */ /* 0x000fc600078e0200 */
[----:B------:R-:W5:Y:S01]  /*eb70*/  LDC R18, c[0x0][0x658] ;  /* 0x00019600ff127b82 */ /* 0x000f620000000800 */
[----:B------:R-:W-:Y:S01]  /*eb80*/  I2FP.F32.U32 R0, R16 ;  /* 0x0000001000007245 */ /* 0x000fe20000201000 */
[----:B------:R-:W-:Y:S01]  /*eb90*/  IMAD.IADD R3, R3, 0x1, R5 ;  /* 0x0000000103037824 */ /* 0x000fe200078e0205 */
[----:B0-----:R-:W-:Y:S01]  /*eba0*/  ISETP.NE.U32.AND P0, PT, R20, RZ, PT ;  /* 0x000000ff1400720c */ /* 0x001fe20003f05070 */
[----:B------:R-:W-:Y:S02]  /*ebb0*/  IMAD.MOV.U32 R5, RZ, RZ, -0x1 ;  /* 0xffffffffff057424 */ /* 0x000fe400078e00ff */
[----:B------:R-:W-:Y:S02]  /*ebc0*/  FMUL R0, R0, UR6 ;  /* 0x0000000600007c20 */ /* 0x000fe40008400000 */
[----:B------:R-:W0:Y:S01]  /*ebd0*/  LDC R15, c[0x0][0x148] ;  /* 0x00005200ff0f7b82 */ /* 0x000e220000000800 */
[----:B--2---:R-:W-:Y:S01]  /*ebe0*/  SHF.R.U64 R10, R2, R4, R3 ;  /* 0x00000004020a7219 */ /* 0x004fe20000001203 */
[----:B------:R2:W0:Y:S01]  /*ebf0*/  F2I.U32.TRUNC.NTZ R13, R0 ;  /* 0x00000000000d7305 */ /* 0x000422000020f000 */
[----:B------:R-:W-:-:S02]  /*ec00*/  ISETP.NE.AND.EX P0, PT, R21, RZ, PT, P0 ;  /* 0x000000ff1500720c */ /* 0x000fc40003f05300 */
[----:B------:R-:W-:-:S03]  /*ec10*/  SHF.R.U32.HI R3, RZ, R4, R3 ;  /* 0x00000004ff037219 */ /* 0x000fc60000011603 */
[----:B------:R-:W0:Y:S01]  /*ec20*/  LDC R14, c[0x0][0x600] ;  /* 0x00018000ff0e7b82 */ /* 0x000e220000000800 */
[-CC-:B---3--:R-:W-:Y:S02]  /*ec30*/  SHF.R.U64 R8, R10, R6.reuse, R3.reuse ;  /* 0x000000060a087219 */ /* 0x188fe40000001203 */
[----:B------:R-:W-:-:S05]  /*ec40*/  SHF.R.U32.HI R3, RZ, R6, R3 ;  /* 0x00000006ff037219 */ /* 0x000fca0000011603 */
[----:B------:R-:W3:Y:S01]  /*ec50*/  LDC R22, c[0x0][0x648] ;  /* 0x00019200ff167b82 */ /* 0x000ee20000000800 */
[-CC-:B-----5:R-:W-:Y:S02]  /*ec60*/  SHF.R.U64 R12, R8, R18.reuse, R3.reuse ;  /* 0x00000012080c7219 */ /* 0x1a0fe40000001203 */
[-C--:B------:R-:W-:Y:S02]  /*ec70*/  SHF.L.U32 R5, R5, R18.reuse, RZ ;  /* 0x0000001205057219 */ /* 0x080fe400000006ff */
[-C--:B------:R-:W-:Y:S01]  /*ec80*/  SHF.R.U32.HI R3, RZ, R18.reuse, R3 ;  /* 0x00000012ff037219 */ /* 0x080fe20000011603 */
[----:B------:R-:W-:Y:S01]  /*ec90*/  IMAD.MOV.U32 R2, RZ, RZ, R12 ;  /* 0x000000ffff027224 */ /* 0x000fe200078e000c */
[----:B------:R-:W-:Y:S01]  /*eca0*/  SHF.L.U32 R18, R7, R18, RZ ;  /* 0x0000001207127219 */ /* 0x000fe200000006ff */
[----:B------:R-:W0:Y:S01]  /*ecb0*/  LDC R23, c[0x0][0x638] ;  /* 0x00018e00ff177b82 */ /* 0x000e220000000800 */
[----:B------:R-:W-:-:S07]  /*ecc0*/  LOP3.LUT R19, RZ, R5, RZ, 0x33, !PT ;  /* 0x00000005ff137212 */ /* 0x000fce00078e33ff */
[----:B------:R-:W0:Y:S01]  /*ecd0*/  LDC R24, c[0x0][0x610] ;  /* 0x00018400ff187b82 */ /* 0x000e220000000800 */
[----:B--2---:R-:W-:Y:S05]  /*ece0*/  @!P0 BRA `(.L_x_296) ;  /* 0x0000000000288947 */ /* 0x004fea0003800000 */
        /* <DEDUP_REMOVED lines=10> */
.L_x_296:
[----:B---3--:R-:W-:Y:S01]  /*ed90*/  SHF.R.U64 R0, R2, R22, R3 ;  /* 0x0000001602007219 */ /* 0x008fe20000001203 */
[----:B0-----:R-:W-:Y:S01]  /*eda0*/  VIADD R7, R14, 0xffffffff ;  /* 0xffffffff0e077836 */ /* 0x001fe20000000000 */
[----:B------:R-:W-:Y:S01]  /*edb0*/  LOP3.LUT R5, R8, R19, RZ, 0xc0, !PT ;  /* 0x0000001308057212 */ /* 0x000fe200078ec0ff */
[----:B------:R-:W-:Y:S02]  /*edc0*/  IMAD.MOV R13, RZ, RZ, -R13 ;  /* 0x000000ffff0d7224 */ /* 0x000fe400078e0a0d */
[----:B------:R-:W-:Y:S02]  /*edd0*/  IMAD.MOV R3, RZ, RZ, -R0 ;  /* 0x000000ffff037224 */ /* 0x000fe400078e0a00 */
[----:B------:R-:W-:Y:S01]  /*ede0*/  IMAD R2, R18, R0, R5 ;  /* 0x0000000012027224 */ /* 0x000fe200078e0205 */
[----:B------:R-:W-:Y:S01]  /*edf0*/  LOP3.LUT R5, R10, R7, RZ, 0xc0, !PT ;  /* 0x000000070a057212 */ /* 0x000fe200078ec0ff */
[----:B------:R-:W-:Y:S02]  /*ee00*/  @P2 IMAD R17, R15, R13, R16 ;  /* 0x0000000d0f112224 */ /* 0x000fe400078e0210 */
[----:B------:R-:W-:-:S02]  /*ee10*/  IMAD R0, R3, R23, R12 ;  /* 0x0000001703007224 */ /* 0x000fc400078e020c */
[----:B------:R-:W-:Y:S02]  /*ee20*/  IMAD.MOV.U32 R4, RZ, RZ, 0x1 ;  /* 0x00000001ff047424 */ /* 0x000fe400078e00ff */
[----:B------:R-:W-:Y:S02]  /*ee30*/  IMAD R2, R2, R24, R17 ;  /* 0x0000001802027224 */ /* 0x000fe400078e0211 */
[----:B------:R-:W-:Y:S01]  /*ee40*/  IMAD R3, R0, R14, R5 ;  /* 0x0000000e00037224 */ /* 0x000fe200078e0205 */
[----:B------:R-:W-:-:S04]  /*ee50*/  PRMT R0, R4, 0x7610, R0 ;  /* 0x0000761004007816 */ /* 0x000fc80000000000 */
[----:B------:R-:W-:Y:S02]  /*ee60*/  SEL R4, R3, R2, !P2 ;  /* 0x0000000203047207 */ /* 0x000fe40005000000 */
[----:B------:R-:W-:-:S03]  /*ee70*/  SEL R2, R2, R3, !P2 ;  /* 0x0000000302027207 */ /* 0x000fc60005000000 */
[----:B------:R2:W-:Y:S04]  /*ee80*/  STL [R1+0x80], R4 ;  /* 0x0000800401007387 */ /* 0x0005e80000100800 */
[----:B------:R2:W-:Y:S04]  /*ee90*/  STL [R1+0x70], R11 ;  /* 0x0000700b01007387 */ /* 0x0005e80000100800 */
[----:B------:R2:W-:Y:S02]  /*eea0*/  STL [R1+0x7c], R2 ;  /* 0x00007c0201007387 */ /* 0x0005e40000100800 */
.L_x_294:
[----:B------:R-:W-:Y:S01]  /*eeb0*/  LOP3.LUT P0, RZ, R0, 0xff, RZ, 0xc0, !PT ;  /* 0x000000ff00ff7812 */ /* 0x000fe2000780c0ff */
[----:B------:R-:W-:-:S12]  /*eec0*/  ULOP3.LUT UR27, UR27, 0x1, URZ, 0x3c, !UPT ;  /* 0x000000011b1b7892 */ /* 0x000fd8000f8e3c3f */
[----:B------:R-:W-:Y:S05]  /*eed0*/  @P0 BRA `(.L_x_297) ;  /* 0xffffff2400a80947 */ /* 0x000fea000383ffff */
[----:B------:R-:W-:Y:S05]  /*eee0*/  EXIT ;  /* 0x000000000000794d */ /* 0x000fea0003800000 */
.L_x_13:
[----:B------:R-:W-:-:S08]  /*eef0*/  ISETP.NE.AND P0, PT, RZ, UR6, PT ;  /* 0x00000006ff007c0c */ /* 0x000fd0000bf05270 */
[----:B0123--:R-:W0:-:S00]  /*ef00*/  USETMAXREG.DEALLOC.CTAPOOL 0x28 ;  /* 0x00000028000079c8 */ /* 0x00fe0000080e0500 */
[----:B------:R-:W-:Y:S05]  /*ef10*/  @P0 EXIT ;  /* 0x000000000000094d */ /* 0x000fea0003800000 */
[----:B0-----:R-:W-:Y:S01]  /*ef20*/  LOP3.LUT P0, RZ, R0, 0xff, RZ, 0xc0, !PT ;  /* 0x000000ff00ff7812 */ /* 0x001fe2000780c0ff */
[----:B------:R-:W-:Y:S02]  /*ef30*/  IMAD.MOV.U32 R0, RZ, RZ, 0x1 ;  /* 0x00000001ff007424 */ /* 0x000fe400078e00ff */
[----:B------:R-:W-:-:S10]  /*ef40*/  IMAD.MOV.U32 R8, RZ, RZ, RZ ;  /* 0x000000ffff087224 */ /* 0x000fd400078e00ff */
[----:B------:R-:W-:Y:S05]  /*ef50*/  @!P0 BRA `(.L_x_298) ;  /* 0x0000000c00408947 */ /* 0x000fea0003800000 */
[----:B------:R-:W-:Y:S01]  /*ef60*/  LOP3.LUT P0, RZ, R3, 0x1f, RZ, 0xc0, !PT ;  /* 0x0000001f03ff7812 */ /* 0x000fe2000780c0ff */
[----:B------:R-:W-:Y:S01]  /*ef70*/  ULDC UR5, c[0x0][0x658] ;  /* 0x0001960000057ab9 */ /* 0x000fe20000000800 */
[----:B------:R-:W-:Y:S01]  /*ef80*/  UMOV UR6, 0xffffffff ;  /* 0xffffffff00067882 */ /* 0x000fe20000000000 */
[----:B------:R-:W-:Y:S01]  /*ef90*/  BSSY B0, `(.L_x_298) ;  /* 0x00000cc000007945 */ /* 0x000fe20003800000 */
[----:B------:R-:W-:Y:S01]  /*efa0*/  USHF.L.U32 UR6, UR6, UR5, URZ ;  /* 0x0000000506067299 */ /* 0x000fe2000800063f */
[C---:B------:R-:W-:Y:S01]  /*efb0*/  ISETP.NE.AND P3, PT, R2.reuse, RZ, PT ;  /* 0x000000ff0200720c */ /* 0x040fe20003f65270 */
[----:B------:R-:W-:Y:S01]  /*efc0*/  IMAD.MOV.U32 R9, RZ, RZ, 0x1 ;  /* 0x00000001ff097424 */ /* 0x000fe200078e00ff */
[----:B------:R-:W-:Y:S01]  /*efd0*/  ISETP.NE.OR P0, PT, R2, RZ, !P0 ;  /* 0x000000ff0200720c */ /* 0x000fe20004705670 */
[----:B------:R-:W-:Y:S01]  /*efe0*/  IMAD.MOV.U32 R0, RZ, RZ, 0x1 ;  /* 0x00000001ff007424 */ /* 0x000fe200078e00ff */
[----:B------:R-:W-:Y:S01]  /*eff0*/  ULDC UR4, c[0x0][0x600] ;  /* 0x0001800000047ab9 */ /* 0x000fe20000000800 */
[----:B------:R-:W-:Y:S01]  /*f000*/  IMAD.MOV.U32 R8, RZ, RZ, RZ ;  /* 0x000000ffff087224 */ /* 0x000fe200078e00ff */
[----:B------:R-:W-:Y:S01]  /*f010*/  UMOV UR7, 0x1 ;  /* 0x0000000100077882 */ /* 0x000fe20000000000 */
[----:B------:R-:W-:-:S02]  /*f020*/  UIADD3 UR26, UR14, 0x1, URZ ;  /* 0x000000010e1a7890 */ /* 0x000fc4000fffe03f */
[----:B------:R-:W-:Y:S02]  /*f030*/  ULOP3.LUT UR27, UR15, 0x2, URZ, 0xfc, !UPT ;  /* 0x000000020f1b7892 */ /* 0x000fe4000f8efc3f */
[----:B------:R-:W-:Y:S02]  /*f040*/  UIADD3 UR20, UR4, -0x1, URZ ;  /* 0xffffffff04147890 */ /* 0x000fe4000fffe03f */
[----:B------:R-:W-:Y:S02]  /*f050*/  USHF.L.U32 UR22, UR7, UR5, URZ ;  /* 0x0000000507167299 */ /* 0x000fe4000800063f */
[----:B------:R-:W-:Y:S01]  /*f060*/  ULOP3.LUT UR21, URZ, UR6, URZ, 0x33, !UPT ;  /* 0x000000063f157292 */ /* 0x000fe2000f8e333f */
[----:B------:R-:W-:-:S11]  /*f070*/  ULDC.64 UR24, c[0x0][0x198] ;  /* 0x0000660000187ab9 */ /* 0x000fd60000000a00 */
.L_x_310:
[----:B------:R-:W-:-:S03]  /*f080*/  UMOV UR4, 0xffffffff ;  /* 0xffffffff00047882 */ /* 0x000fc60000000000 */
[----:B01----:R-:W-:Y:S05]  /*f090*/  BRA.DIV UR4, `(.L_x_299) ;  /* 0x0000001204407947 */ /* 0x003fea000b800000 */
[----:B------:R-:W-:-:S13]  /*f0a0*/  ELECT P1, URZ, PT ;  /* 0x00000000003f782f */ /* 0x000fda0003820000 */
.L_x_324:
[----:B------:R-:W0:Y:S01]  /*f0b0*/  LDC R2, c[0x0][0x28c] ;  /* 0x0000a300ff027b82 */ /* 0x000e220000000800 */
[----:B------:R-:W-:Y:S01]  /*f0c0*/  BSSY B1, `(.L_x_300) ;  /* 0x000003b000017945 */ /* 0x000fe20003800000 */
[----:B0-----:R-:W-:-:S13]  /*f0d0*/  ISETP.LT.OR P1, PT, R2, 0x1, !P1 ;  /* 0x000000010200780c */ /* 0x001fda0004f21670 */
[----:B------:R-:W-:Y:S05]  /*f0e0*/  @P1 BRA `(.L_x_301) ;  /* 0x0000000000e01947 */ /* 0x000fea0003800000 */
[----:B------:R-:W2:Y:S04]  /*f0f0*/  LDL.LU R4, [R1+0x80] ;  /* 0x0000800001047983 */ /* 0x000ea80000300800 */
[----:B------:R-:W3:Y:S01]  /*f100*/  LDL.LU R3, [R1+0x7c] ;  /* 0x00007c0001037983 */ /* 0x000ee20000300800 */
[----:B------:R-:W-:Y:S02]  /*f110*/  IMAD.MOV.U32 R12, RZ, RZ, RZ ;  /* 0x000000ffff0c7224 */ /* 0x000fe400078e00ff */
[----:B------:R-:W-:Y:S02]  /*f120*/  IMAD.U32 R13, RZ, RZ, UR26 ;  /* 0x0000001aff0d7e24 */ /* 0x000fe4000f8e00ff */
[----:B------:R-:W-:Y:S02]  /*f130*/  IMAD.MOV.U32 R2, RZ, RZ, R0 ;  /* 0x000000ffff027224 */ /* 0x000fe400078e0000 */
[----:B--2---:R-:W-:-:S02]  /*f140*/  IMAD.SHL.U32 R6, R4, 0x100, RZ ;  /* 0x0000010004067824 */ /* 0x004fc400078e00ff */
[----:B---3--:R-:W-:Y:S02]  /*f150*/  IMAD.SHL.U32 R7, R3, 0x40, RZ ;  /* 0x0000004003077824 */ /* 0x008fe400078e00ff */
[----:B------:R-:W-:-:S07]  /*f160*/  IMAD.MOV.U32 R3, RZ, RZ, R8 ;  /* 0x000000ffff037224 */ /* 0x000fce00078e0008 */
.L_x_305:
[----:B------:R-:W0:Y:S01]  /*f170*/  S2R R5, SR_CgaCtaId ;  /* 0x0000000000057919 */ /* 0x000e220000008800 */
[----:B------:R-:W-:-:S04]  /*f180*/  MOV R4, 0x400 ;  /* 0x0000040000047802 */ /* 0x000fc80000000f00 */
[----:B0-----:R-:W-:Y:S02]  /*f190*/  LEA R10, R5, R4, 0x18 ;  /* 0x00000004050a7211 */ /* 0x001fe400078ec0ff */
[----:B------:R-:W-:Y:S01]  /*f1a0*/  SHF.L.U32 R4, R2, 0x1f, RZ ;  /* 0x0000001f02047819 */ /* 0x000fe200000006ff */
[----:B------:R-:W0:Y:S02]  /*f1b0*/  @!P3 LDC R5, c[0x0][0x500] ;  /* 0x00014000ff05bb82 */ /* 0x000e240000000800 */
[----:B------:R-:W-:-:S04]  /*f1c0*/  IMAD R11, R3, 0x8, R10 ;  /* 0x00000008030b7824 */ /* 0x000fc800078e020a */
[----:B------:R-:W1:Y:S02]  /*f1d0*/  SYNCS.PHASECHK.TRANS64.TRYWAIT P1, [R11+URZ+0x28], R4 ;  /* 0x000028040b0075a7 */ /* 0x000e64000802017f */
[----:B-1----:R-:W-:Y:S05]  /*f1e0*/  @!P1 BRA `(.L_x_302) ;  /* 0x00000010000c9947 */ /* 0x002fea0003800000 */
.L_x_325:
[----:B------:R-:W-:Y:S01]  /*f1f0*/  UPRMT UR4, UR27, 0x9910, URZ ;  /* 0x000099101b047896 */ /* 0x000fe2000800003f */
[----:B0-----:R0:W-:Y:S03]  /*f200*/  @!P3 SYNCS.ARRIVE.TRANS64 RZ, [R11+URZ], R5 ;  /* 0x000000050bffb9a7 */ /* 0x0011e6000800003f */
[----:B------:R-:W-:-:S06]  /*f210*/  UISETP.NE.AND UP0, UPT, UR4, 0x2, UPT ;  /* 0x000000020400788c */ /* 0x000fcc000bf05270 */
[----:B------:R-:W-:-:S13]  /*f220*/  PLOP3.LUT P1, PT, PT, PT, UP0, 0x80, 0x0 ;  /* 0x000000000000781c */ /* 0x000fda0003f2f008 */
[----:B0-----:R-:W-:Y:S05]  /*f230*/  @P1 BRA `(.L_x_303) ;  /* 0x0000000000041947 */ /* 0x001fea0003800000 */
[----:B------:R-:W-:Y:S01]  /*f240*/  BPT.TRAP 0x1 ;  /* 0x000000040000795c */ /* 0x000fe20000300000 */
.L_x_303:
[----:B------:R-:W-:Y:S05]  /*f250*/  @P0 BRA `(.L_x_304) ;  /* 0x0000000000040947 */ /* 0x000fea0003800000 */
[----:B------:R-:W-:Y:S01]  /*f260*/  BPT.TRAP 0x1 ;  /* 0x000000040000795c */ /* 0x000fe20000300000 */
.L_x_304:
[----:B------:R-:W2:Y:S01]  /*f270*/  LDL R5, [R1+0x70] ;  /* 0x0000700001057983 */ /* 0x000ea20000100800 */
[--C-:B-1----:R-:W-:Y:S01]  /*f280*/  IMAD R4, R3, 0x2000, R10.reuse ;  /* 0x0000200003047824 */ /* 0x102fe200078e020a */
[----:B------:R-:W-:Y:S01]  /*f290*/  R2UR UR9, R11 ;  /* 0x000000000b0972ca */ /* 0x000fe200000e0000 */
[----:B------:R-:W-:Y:S01]  /*f2a0*/  IMAD R10, R3, 0x8000, R10 ;  /* 0x00008000030a7824 */ /* 0x000fe200078e020a */
[----:B------:R-:W-:Y:S01]  /*f2b0*/  UIADD3 UR4, UP0, UR24, 0xf0, URZ ;  /* 0x000000f018047890 */ /* 0x000fe2000ff1e03f */
[----:B------:R-:W-:Y:S01]  /*f2c0*/  VIADD R13, R13, 0xffffffff ;  /* 0xffffffff0d0d7836 */ /* 0x000fe20000000000 */
[----:B------:R-:W-:Y:S01]  /*f2d0*/  R2UR UR5, R4 ;  /* 0x00000000040572ca */ /* 0x000fe200000e0000 */
[----:B------:R-:W-:Y:S01]  /*f2e0*/  UIADD3 UR28, UP1, UR24, 0x1f0, URZ ;  /* 0x000001f0181c7890 */ /* 0x000fe2000ff3e03f */
[----:B------:R-:W-:Y:S01]  /*f2f0*/  R2UR UR8, R10 ;  /* 0x000000000a0872ca */ /* 0x000fe200000e0000 */
[----:B------:R-:W-:Y:S01]  /*f300*/  VIADD R3, R3, 0x1 ;  /* 0x0000000103037836 */ /* 0x000fe20000000000 */
[----:B------:R-:W-:Y:S01]  /*f310*/  R2UR UR11, R7 ;  /* 0x00000000070b72ca */ /* 0x000fe200000e0000 */
[----:B------:R-:W-:Y:S01]  /*f320*/  UIADD3.X UR29, URZ, UR25, URZ, UP1, !UPT ;  /* 0x000000193f1d7290 */ /* 0x000fe20008ffe43f */
[----:B------:R-:W-:Y:S01]  /*f330*/  R2UR UR10, R12 ;  /* 0x000000000c0a72ca */ /* 0x000fe200000e0000 */
[----:B------:R-:W-:Y:S01]  /*f340*/  UMOV UR6, 0x0 ;  /* 0x0000000000067882 */ /* 0x000fe20000000000 */
[----:B------:R-:W-:Y:S01]  /*f350*/  R2UR UR23, R6 ;  /* 0x00000000061772ca */ /* 0x000fe200000e0000 */
[----:B------:R-:W-:Y:S01]  /*f360*/  UMOV UR7, 0x10000000 ;  /* 0x1000000000077882 */ /* 0x000fe20000000000 */
[----:B------:R-:W-:Y:S01]  /*f370*/  ISETP.GT.AND P4, PT, R13, 0x1, PT ;  /* 0x000000010d00780c */ /* 0x000fe20003f84270 */
[----:B------:R-:W-:Y:S01]  /*f380*/  VIADD R12, R12, 0x80 ;  /* 0x000000800c0c7836 */ /* 0x000fe20000000000 */
[----:B------:R-:W-:Y:S01]  /*f390*/  ISETP.NE.AND P1, PT, R3, 0x5, PT ;  /* 0x000000050300780c */ /* 0x000fe20003f25270 */
[----:B------:R-:W-:-:S02]  /*f3a0*/  UIADD3 UR18, UR5, 0x180, URZ ;  /* 0x0000018005127890 */ /* 0x000fc4000fffe03f */
[----:B------:R-:W-:Y:S01]  /*f3b0*/  UIADD3.X UR5, URZ, UR25, URZ, UP0, !UPT ;  /* 0x000000193f057290 */ /* 0x000fe200087fe43f */
[----:B------:R-:W-:Y:S01]  /*f3c0*/  SEL R3, R3, RZ, P1 ;  /* 0x000000ff03037207 */ /* 0x000fe20000800000 */
[----:B------:R-:W-:-:S03]  /*f3d0*/  UIADD3 UR19, UR8, 0xa180, URZ ;  /* 0x0000a18008137890 */ /* 0x000fc6000fffe03f */
[----:B------:R-:W-:Y:S01]  /*f3e0*/  UMOV UR8, UR18 ;  /* 0x0000001200087c82 */ /* 0x000fe20008000000 */
[----:B--2---:R-:W-:Y:S02]  /*f3f0*/  R2UR UR12, R5 ;  /* 0x00000000050c72ca */ /* 0x004fe400000e0000 */
[----:B------:R-:W-:-:S04]  /*f400*/  SEL R5, RZ, 0x1, P1 ;  /* 0x00000001ff057807 */ /* 0x000fc80000800000 */
[----:B------:R-:W-:-:S07]  /*f410*/  LOP3.LUT R2, R2, R5, RZ, 0x3c, !PT ;  /* 0x0000000502027212 */ /* 0x000fce00078e3cff */
[----:B------:R0:W-:Y:S02]  /*f420*/  UTMALDG.3D [UR8], [UR4], desc[UR6] ;  /* 0x00000608040075b4 */ /* 0x0001e40008011000 */
[----:B0-----:R-:W-:Y:S01]  /*f430*/  UMOV UR8, UR19 ;  /* 0x0000001300087c82 */ /* 0x001fe20008000000 */
[----:B------:R-:W-:Y:S02]  /*f440*/  UMOV UR11, UR23 ;  /* 0x00000017000b7c82 */ /* 0x000fe40008000000 */
[----:B------:R0:W-:Y:S02]  /*f450*/  UTMALDG.3D [UR8], [UR28], desc[UR6] ;  /* 0x000006081c0075b4 */ /* 0x0001e40008011000 */
[----:B0-----:R-:W-:Y:S05]  /*f460*/  @P4 BRA `(.L_x_305) ;  /* 0xfffffffc00404947 */ /* 0x001fea000383ffff */
.L_x_301:
[----:B------:R-:W-:Y:S05]  /*f470*/  BSYNC B1 ;  /* 0x0000000000017941 */ /* 0x000fea0003800000 */
.L_x_300:
[----:B------:R-:W2:Y:S01]  /*f480*/  LDL.LU R15, [R1+0x74] ;  /* 0x00007400010f7983 */ /* 0x000ea20000300800 */
[----:B------:R-:W-:Y:S01]  /*f490*/  LOP3.LUT P5, RZ, R9, 0xff, RZ, 0xc0, !PT ;  /* 0x000000ff09ff7812 */ /* 0x000fe200078ac0ff */
[----:B------:R-:W-:Y:S01]  /*f4a0*/  VIADD R8, R8, UR14 ;  /* 0x0000000e08087c36 */ /* 0x000fe20008000000 */
[----:B------:R-:W-:Y:S01]  /*f4b0*/  UISETP.GE.U32.AND UP0, UPT, UR14, 0x5, UPT ;  /* 0x000000050e00788c */ /* 0x000fe2000bf06070 */
[----:B------:R-:W3:Y:S01]  /*f4c0*/  LDL.LU R14, [R1+0x78] ;  /* 0x00007800010e7983 */ /* 0x000ee20000300800 */
[----:B------:R-:W-:Y:S01]  /*f4d0*/  IMAD.U32 R5, RZ, RZ, UR14 ;  /* 0x0000000eff057e24 */ /* 0x000fe2000f8e00ff */
[----:B------:R-:W-:Y:S01]  /*f4e0*/  ULDC.64 UR4, c[0x0][0x650] ;  /* 0x0001940000047ab9 */ /* 0x000fe20000000a00 */
[----:B------:R-:W-:Y:S01]  /*f4f0*/  ISETP.GT.U32.AND P1, PT, R8, 0x4, PT ;  /* 0x000000040800780c */ /* 0x000fe20003f24070 */
[----:B------:R-:W-:Y:S01]  /*f500*/  BSSY B1, `(.L_x_306) ;  /* 0x0000072000017945 */ /* 0x000fe20003800000 */
[----:B------:R-:W-:Y:S02]  /*f510*/  PLOP3.LUT P4, PT, PT, PT, UP0, 0x80, 0x0 ;  /* 0x000000000000781c */ /* 0x000fe40003f8f008 */
[----:B------:R-:W-:-:S02]  /*f520*/  ISETP.LT.U32.AND P1, PT, R5, 0x5, P1 ;  /* 0x000000050500780c */ /* 0x000fc40000f21070 */
[----:B------:R-:W-:Y:S01]  /*f530*/  PRMT R9, RZ, 0x7610, R9 ;  /* 0x00007610ff097816 */ /* 0x000fe20000000009 */
[----:B------:R-:W0:Y:S01]  /*f540*/  @P5 S2R R3, SR_CgaCtaId ;  /* 0x0000000000035919 */ /* 0x000e220000008800 */
[----:B------:R-:W-:-:S04]  /*f550*/  @P5 MOV R2, 0x400 ;  /* 0x0000040000025802 */ /* 0x000fc80000000f00 */
[----:B0-----:R-:W-:Y:S01]  /*f560*/  @P5 LEA R4, R3, R2, 0x18 ;  /* 0x0000000203045211 */ /* 0x001fe200078ec0ff */
[----:B------:R-:W-:-:S03]  /*f570*/  IMAD.WIDE.U32 R2, R8, -0x33333333, RZ ;  /* 0xcccccccd08027825 */ /* 0x000fc600078e00ff */
[----:B------:R0:W-:Y:S02]  /*f580*/  @P5 SYNCS.ARRIVE.TRANS64.A1T0 RZ, [R4+URZ+0x88], RZ ;  /* 0x000088ff04ff59a7 */ /* 0x0001e4000810003f */
[----:B------:R-:W-:Y:S02]  /*f590*/  SHF.R.U32.HI R5, RZ, 0x2, R3 ;  /* 0x00000002ff057819 */ /* 0x000fe40000011603 */
[----:B------:R-:W-:Y:S02]  /*f5a0*/  SEL R3, RZ, 0x1, !P1 ;  /* 0x00000001ff037807 */ /* 0x000fe40004800000 */
[----:B------:R-:W-:Y:S01]  /*f5b0*/  PRMT R2, RZ, 0x7610, R2 ;  /* 0x00007610ff027816 */ /* 0x000fe20000000002 */
[----:B------:R-:W-:Y:S01]  /*f5c0*/  IMAD R8, R5, -0x5, R8 ;  /* 0xfffffffb05087824 */ /* 0x000fe200078e0208 */
[----:B------:R-:W-:Y:S01]  /*f5d0*/  LOP3.LUT R0, R0, R3, RZ, 0x3c, !PT ;  /* 0x0000000300007212 */ /* 0x000fe200078e3cff */
[----:B0-----:R-:W-:Y:S02]  /*f5e0*/  IMAD.MOV.U32 R4, RZ, RZ, -0x1 ;  /* 0xffffffffff047424 */ /* 0x001fe400078e00ff */
[----:B------:R-:W-:Y:S01]  /*f5f0*/  IMAD.MOV.U32 R3, RZ, RZ, -0x1 ;  /* 0xffffffffff037424 */ /* 0x000fe200078e00ff */
[----:B------:R-:W-:Y:S01]  /*f600*/  @P4 LOP3.LUT R0, R0, 0x1, R5, 0x78, !PT ;  /* 0x0000000100004812 */ /* 0x000fe200078e7805 */
[----:B------:R-:W-:Y:S01]  /*f610*/  IMAD.MOV.U32 R5, RZ, RZ, -0x1 ;  /* 0xffffffffff057424 */ /* 0x000fe200078e00ff */
[----:B---3--:R-:W-:-:S04]  /*f620*/  IADD3 R14, P5, R14, UR16, RZ ;  /* 0x000000100e0e7c10 */ /* 0x008fc8000ffbe0ff */
[----:B--2---:R-:W-:Y:S01]  /*f630*/  IADD3.X R15, R15, UR13, RZ, P5, !PT ;  /* 0x0000000d0f0f7c10 */ /* 0x004fe2000affe4ff */
[----:B------:R0:W-:Y:S01]  /*f640*/  STL [R1+0x78], R14 ;  /* 0x0000780e01007387 */ /* 0x0001e20000100800 */
[----:B------:R-:W-:-:S03]  /*f650*/  ISETP.GE.U32.AND P1, PT, R14, UR4, PT ;  /* 0x000000040e007c0c */ /* 0x000fc6000bf26070 */
[----:B------:R0:W-:Y:S01]  /*f660*/  STL [R1+0x74], R15 ;  /* 0x0000740f01007387 */ /* 0x0001e20000100800 */
[----:B------:R-:W-:-:S03]  /*f670*/  ISETP.GE.U32.AND.EX P1, PT, R15, UR5, PT, P1 ;  /* 0x000000050f007c0c */ /* 0x000fc6000bf26110 */
[----:B------:R0:W-:Y:S04]  /*f680*/  STL [R1+0x7c], R5 ;  /* 0x00007c0501007387 */ /* 0x0001e80000100800 */
[----:B------:R0:W-:Y:S04]  /*f690*/  STL [R1+0x80], R4 ;  /* 0x0000800401007387 */ /* 0x0001e80000100800 */
[----:B------:R0:W-:Y:S02]  /*f6a0*/  STL [R1+0x70], R3 ;  /* 0x0000700301007387 */ /* 0x0001e40000100800 */
[----:B------:R-:W-:Y:S05]  /*f6b0*/  @P1 BRA `(.L_x_307) ;  /* 0x0000000400581947 */ /* 0x000fea0003800000 */
[----:B------:R-:W-:Y:S01]  /*f6c0*/  ULDC.64 UR4, c[0x0][0x628] ;  /* 0x00018a0000047ab9 */ /* 0x000fe20000000a00 */
[----:B------:R-:W1:Y:S01]  /*f6d0*/  S2R R12, SR_CTAID.X ;  /* 0x00000000000c7919 */ /* 0x000e620000002500 */
[----:B------:R-:W-:Y:S01]  /*f6e0*/  ISETP.NE.U32.AND P1, PT, RZ, UR4, PT ;  /* 0x00000004ff007c0c */ /* 0x000fe2000bf25070 */
[----:B------:R-:W-:Y:S01]  /*f6f0*/  ULDC UR7, c[0x0][0x630] ;  /* 0x00018c0000077ab9 */ /* 0x000fe20000000800 */
[----:B------:R-:W-:Y:S01]  /*f700*/  IMAD.MOV.U32 R2, RZ, RZ, R14 ;  /* 0x000000ffff027224 */ /* 0x000fe200078e000e */
[----:B------:R-:W2:Y:S01]  /*f710*/  S2R R10, SR_CTAID.Y ;  /* 0x00000000000a7919 */ /* 0x000ea20000002600 */
[----:B------:R-:W-:Y:S01]  /*f720*/  ISETP.NE.AND.EX P1, PT, RZ, UR5, PT, P1 ;  /* 0x00000005ff007c0c */ /* 0x000fe2000bf25310 */
[----:B0-----:R-:W-:-:S12]  /*f730*/  IMAD.MOV.U32 R3, RZ, RZ, R15 ;  /* 0x000000ffff037224 */ /* 0x001fd800078e000f */
[----:B------:R-:W-:Y:S05]  /*f740*/  @!P1 BRA `(.L_x_308) ;  /* 0x0000000000289947 */ /* 0x000fea0003800000 */
[----:B------:R-:W-:Y:S02]  /*f750*/  ULDC UR6, c[0x0][0x634] ;  /* 0x00018d0000067ab9 */ /* 0x000fe40000000800 */
[----:B------:R-:W-:-:S05]  /*f760*/  IADD3 R7, P1, R14, UR6, RZ ;  /* 0x000000060e077c10 */ /* 0x000fca000ff3e0ff */
[----:B------:R-:W-:-:S04]  /*f770*/  IMAD.X R11, RZ, RZ, R15, P1 ;  /* 0x000000ffff0b7224 */ /* 0x000fc800008e060f */
[----:B------:R-:W-:-:S04]  /*f780*/  IMAD.WIDE.U32 R4, R11, UR4, RZ ;  /* 0x000000040b047c25 */ /* 0x000fc8000f8e00ff */
[----:B------:R-:W-:-:S04]  /*f790*/  IMAD.WIDE.U32 R4, P1, R7, UR5, R4 ;  /* 0x0000000507047c25 */ /* 0x000fc8000f820004 */
[----:B------:R-:W-:-:S04]  /*f7a0*/  IMAD.WIDE.U32 R6, R7, UR4, RZ ;  /* 0x0000000407067c25 */ /* 0x000fc8000f8e00ff */
[----:B------:R-:W-:Y:S01]  /*f7b0*/  IMAD.X R3, RZ, RZ, RZ, P1 ;  /* 0x000000ffff037224 */ /* 0x000fe200008e06ff */
[----:B------:R-:W-:Y:S01]  /*f7c0*/  IADD3 RZ, P1, R7, R4, RZ ;  /* 0x0000000407ff7210 */ /* 0x000fe20007f3e0ff */
[----:B------:R-:W-:-:S04]  /*f7d0*/  IMAD.MOV.U32 R2, RZ, RZ, R5 ;  /* 0x000000ffff027224 */ /* 0x000fc800078e0005 */
[----:B------:R-:W-:-:S08]  /*f7e0*/  IMAD.WIDE.U32.X R2, R11, UR5, R2, P1 ;  /* 0x000000050b027c25 */ /* 0x000fd000088e0402 */
.L_x_308:
[--C-:B------:R-:W-:Y:S01]  /*f7f0*/  SHF.R.U64 R11, R2, UR7, R3.reuse ;  /* 0x00000007020b7c19 */ /* 0x100fe20008001203 */
[----:B------:R-:W-:Y:S01]  /*f800*/  ULDC.64 UR4, c[0x0][0x620] ;  /* 0x0001880000047ab9 */ /* 0x000fe20000000a00 */
[----:B------:R-:W-:Y:S01]  /*f810*/  SHF.R.U32.HI R2, RZ, UR7, R3 ;  /* 0x00000007ff027c19 */ /* 0x000fe20008011603 */
[----:B------:R-:W-:Y:S01]  /*f820*/  IMAD.MOV.U32 R3, RZ, RZ, R15 ;  /* 0x000000ffff037224 */ /* 0x000fe200078e000f */
[----:B------:R-:W-:Y:S01]  /*f830*/  IADD3 R5, P1, RZ, -R11, RZ ;  /* 0x8000000bff057210 */ /* 0x000fe20007f3e0ff */
[----:B------:R-:W0:Y:S01]  /*f840*/  LDC R7, c[0x0][0x144] ;  /* 0x00005100ff077b82 */ /* 0x000e220000000800 */
[----:B-1----:R-:W-:Y:S01]  /*f850*/  I2FP.F32.U32 R6, R12 ;  /* 0x0000000c00067245 */ /* 0x002fe20000201000 */
[----:B------:R-:W-:Y:S01]  /*f860*/  ULDC.64 UR8, c[0x0][0x640] ;  /* 0x0001900000087ab9 */ /* 0x000fe20000000a00 */
[----:B------:R-:W-:Y:S01]  /*f870*/  ULDC UR6, c[0x0][0x608] ;  /* 0x0001820000067ab9 */ /* 0x000fe20000000800 */
[----:B------:R-:W-:Y:S01]  /*f880*/  IMAD.X R2, RZ, RZ, ~R2, P1 ;  /* 0x000000ffff027224 */ /* 0x000fe200008e0e02 */
[----:B------:R-:W-:-:S03]  /*f890*/  ISETP.NE.U32.AND P1, PT, RZ, UR8, PT ;  /* 0x00000008ff007c0c */ /* 0x000fc6000bf25070 */
[----:B------:R-:W-:Y:S01]  /*f8a0*/  IMAD R4, R2, UR4, RZ ;  /* 0x0000000402047c24 */ /* 0x000fe2000f8e02ff */
[----:B------:R-:W1:Y:S01]  /*f8b0*/  LDC R15, c[0x0][0x148] ;  /* 0x00005200ff0f7b82 */ /* 0x000e620000000800 */
[----:B------:R-:W-:Y:S01]  /*f8c0*/  IMAD.MOV.U32 R2, RZ, RZ, R14 ;  /* 0x000000ffff027224 */ /* 0x000fe200078e000e */
[----:B------:R-:W-:-:S03]  /*f8d0*/  ISETP.NE.AND.EX P1, PT, RZ, UR9, PT, P1 ;  /* 0x00000009ff007c0c */ /* 0x000fc6000bf25310 */
[----:B------:R-:W-:Y:S01]  /*f8e0*/  IMAD.WIDE.U32 R2, R5, UR4, R2 ;  /* 0x0000000405027c25 */ /* 0x000fe2000f8e0002 */
[----:B------:R-:W-:-:S03]  /*f8f0*/  ULDC UR4, c[0x0][0x150] ;  /* 0x0000540000047ab9 */ /* 0x000fc60000000800 */
[----:B------:R-:W-:Y:S01]  /*f900*/  FMUL R6, R6, UR4 ;  /* 0x0000000406067c20 */ /* 0x000fe20008400000 */
[----:B------:R-:W-:Y:S01]  /*f910*/  IMAD R5, R5, UR5, R4 ;  /* 0x0000000505057c24 */ /* 0x000fe2000f8e0204 */
[----:B------:R-:W-:Y:S01]  /*f920*/  ULDC UR4, c[0x0][0x618] ;  /* 0x0001860000047ab9 */ /* 0x000fe20000000800 */
[----:B------:R-:W-:Y:S02]  /*f930*/  ULDC UR5, c[0x0][0x154] ;  /* 0x0000550000057ab9 */ /* 0x000fe40000000800 */
[----:B------:R-:W-:Y:S01]  /*f940*/  IMAD.IADD R3, R3, 0x1, R5 ;  /* 0x0000000103037824 */ /* 0x000fe200078e0205 */
[----:B------:R-:W3:Y:S04]  /*f950*/  F2I.U32.TRUNC.NTZ R6, R6 ;  /* 0x0000000600067305 */ /* 0x000ee8000020f000 */
[----:B------:R-:W-:-:S02]  /*f960*/  SHF.R.U64 R13, R2, UR4, R3 ;  /* 0x00000004020d7c19 */ /* 0x000fc40008001203 */
[----:B--2---:R-:W-:-:S05]  /*f970*/  I2FP.F32.U32 R2, R10 ;  /* 0x0000000a00027245 */ /* 0x004fca0000201000 */
[----:B------:R-:W-:Y:S01]  /*f980*/  FMUL R4, R2, UR5 ;  /* 0x0000000502047c20 */ /* 0x000fe20008400000 */
[----:B------:R-:W-:Y:S01]  /*f990*/  SHF.R.U32.HI R2, RZ, UR4, R3 ;  /* 0x00000004ff027c19 */ /* 0x000fe20008011603 */
[----:B------:R-:W-:Y:S02]  /*f9a0*/  ULDC UR4, c[0x0][0x658] ;  /* 0x0001960000047ab9 */ /* 0x000fe40000000800 */
[----:B------:R2:W4:Y:S01]  /*f9b0*/  F2I.U32.TRUNC.NTZ R18, R4 ;  /* 0x0000000400127305 */ /* 0x000522000020f000 */
[----:B------:R-:W-:Y:S01]  /*f9c0*/  SHF.R.U64 R16, R13, UR6, R2 ;  /* 0x000000060d107c19 */ /* 0x000fe20008001202 */
[----:B---3--:R-:W-:Y:S01]  /*f9d0*/  IMAD.MOV R6, RZ, RZ, -R6 ;  /* 0x000000ffff067224 */ /* 0x008fe200078e0a06 */
[----:B------:R-:W-:-:S03]  /*f9e0*/  SHF.R.U32.HI R3, RZ, UR6, R2 ;  /* 0x00000006ff037c19 */ /* 0x000fc60008011602 */
[----:B0-----:R-:W-:Y:S01]  /*f9f0*/  IMAD R12, R7, R6, R12 ;  /* 0x00000006070c7224 */ /* 0x001fe200078e020c */
[--C-:B------:R-:W-:Y:S02]  /*fa00*/  SHF.R.U64 R14, R16, UR4, R3.reuse ;  /* 0x00000004100e7c19 */ /* 0x100fe40008001203 */
[----:B------:R-:W-:-:S03]  /*fa10*/  SHF.R.U32.HI R3, RZ, UR4, R3 ;  /* 0x00000004ff037c19 */ /* 0x000fc60008011603 */
[----:B------:R-:W-:Y:S01]  /*fa20*/  IMAD.MOV.U32 R2, RZ, RZ, R14 ;  /* 0x000000ffff027224 */ /* 0x000fe200078e000e */
[----:B--2-4-:R-:W-:Y:S06]  /*fa30*/  @!P1 BRA `(.L_x_309) ;  /* 0x0000000000289947 */ /* 0x014fec0003800000 */
        /* <DEDUP_REMOVED lines=10> */
.L_x_309:
[----:B------:R-:W-:Y:S01]  /*fae0*/  ULDC UR4, c[0x0][0x648] ;  /* 0x0001920000047ab9 */ /* 0x000fe20000000800 */
[----:B------:R-:W-:Y:S01]  /*faf0*/  IMAD.MOV R18, RZ, RZ, -R18 ;  /* 0x000000ffff127224 */ /* 0x000fe200078e0a12 */
[----:B------:R-:W-:Y:S01]  /*fb00*/  SHF.R.U64 R3, R2, UR4, R3 ;  /* 0x0000000402037c19 */ /* 0x000fe20008001203 */
[----:B------:R-:W-:Y:S01]  /*fb10*/  ULDC UR4, c[0x0][0x638] ;  /* 0x00018e0000047ab9 */ /* 0x000fe20000000800 */
[----:B------:R-:W-:Y:S01]  /*fb20*/  LOP3.LUT R2, R16, UR21, RZ, 0xc0, !PT ;  /* 0x0000001510027c12 */ /* 0x000fe2000f8ec0ff */
[----:B-1----:R-:W-:Y:S01]  /*fb30*/  @P2 IMAD R12, R15, R18, R10 ;  /* 0x000000120f0c2224 */ /* 0x002fe200078e020a */
[----:B------:R-:W-:Y:S01]  /*fb40*/  LOP3.LUT R13, R13, UR20, RZ, 0xc0, !PT ;  /* 0x000000140d0d7c12 */ /* 0x000fe2000f8ec0ff */
[----:B------:R-:W-:Y:S01]  /*fb50*/  IMAD.MOV R5, RZ, RZ, -R3 ;  /* 0x000000ffff057224 */ /* 0x000fe200078e0a03 */
[----:B------:R-:W-:Y:S01]  /*fb60*/  ULDC UR5, c[0x0][0x610] ;  /* 0x0001840000057ab9 */ /* 0x000fe20000000800 */
[----:B------:R-:W-:Y:S02]  /*fb70*/  IMAD R3, R3, UR22, R2 ;  /* 0x0000001603037c24 */ /* 0x000fe4000f8e0202 */
[----:B------:R-:W-:Y:S01]  /*fb80*/  IMAD R14, R5, UR4, R14 ;  /* 0x00000004050e7c24 */ /* 0x000fe2000f8e020e */
[----:B------:R-:W-:Y:S01]  /*fb90*/  ULDC UR4, c[0x0][0x600] ;  /* 0x0001800000047ab9 */ /* 0x000fe20000000800 */
[----:B------:R-:W-:-:S02]  /*fba0*/  IMAD R3, R3, UR5, R12 ;  /* 0x0000000503037c24 */ /* 0x000fc4000f8e020c */
[----:B------:R-:W-:Y:S02]  /*fbb0*/  IMAD R14, R14, UR4, R13 ;  /* 0x000000040e0e7c24 */ /* 0x000fe4000f8e020d */
[----:B------:R-:W-:-:S03]  /*fbc0*/  IMAD.MOV.U32 R2, RZ, RZ, 0x1 ;  /* 0x00000001ff027424 */ /* 0x000fc600078e00ff */
[----:B------:R-:W-:Y:S02]  /*fbd0*/  SEL R4, R14, R3, !P2 ;  /* 0x000000030e047207 */ /* 0x000fe40005000000 */
[----:B------:R-:W-:-:S03]  /*fbe0*/  SEL R3, R3, R14, !P2 ;  /* 0x0000000e03037207 */ /* 0x000fc60005000000 */
[----:B------:R1:W-:Y:S04]  /*fbf0*/  STL [R1+0x80], R4 ;  /* 0x0000800401007387 */ /* 0x0003e80000100800 */
[----:B------:R1:W-:Y:S04]  /*fc00*/  STL [R1+0x70], R11 ;  /* 0x0000700b01007387 */ /* 0x0003e80000100800 */
[----:B------:R1:W-:Y:S02]  /*fc10*/  STL [R1+0x7c], R3 ;  /* 0x00007c0301007387 */ /* 0x0003e40000100800 */
.L_x_307:
[----:B------:R-:W-:Y:S05]  /*fc20*/  BSYNC B1 ;  /* 0x0000000000017941 */ /* 0x000fea0003800000 */
.L_x_306:
[----:B------:R-:W-:-:S13]  /*fc30*/  LOP3.LUT P1, RZ, R2, 0xff, RZ, 0xc0, !PT ;  /* 0x000000ff02ff7812 */ /* 0x000fda000782c0ff */
[----:B------:R-:W-:Y:S05]  /*fc40*/  @P1 BRA `(.L_x_310) ;  /* 0xfffffff4000c1947 */ /* 0x000fea000383ffff */
[----:B------:R-:W-:Y:S05]  /*fc50*/  BSYNC B0 ;  /* 0x0000000000007941 */ /* 0x000fea0003800000 */
.L_x_298:
[----:B------:R-:W-:-:S03]  /*fc60*/  UMOV UR4, 0xffffffff ;  /* 0xffffffff00047882 */ /* 0x000fc60000000000 */
[----:B------:R-:W-:Y:S05]  /*fc70*/  BRA.DIV UR4, `(.L_x_311) ;  /* 0x00000006047c7947 */ /* 0x000fea000b800000 */
[----:B------:R-:W-:-:S13]  /*fc80*/  ELECT P0, URZ, PT ;  /* 0x00000000003f782f */ /* 0x000fda0003800000 */
.L_x_328:
[----:B------:R-:W-:Y:S04]  /*fc90*/  BSSY B0, `(.L_x_312) ;  /* 0x0000035000007945 */ /* 0x000fe80003800000 */
[----:B------:R-:W-:Y:S05]  /*fca0*/  @!P0 BRA `(.L_x_313) ;  /* 0x0000000000cc8947 */ /* 0x000fea0003800000 */
[----:B------:R-:W-:-:S04]  /*fcb0*/  ULOP3.LUT UR4, UR15, 0x2, URZ, 0xfc, !UPT ;  /* 0x000000020f047892 */ /* 0x000fc8000f8efc3f */
[----:B------:R-:W-:-:S06]  /*fcc0*/  UISETP.NE.AND UP0, UPT, UR4, 0x3, UPT ;  /* 0x000000030400788c */ /* 0x000fcc000bf05270 */
[----:B------:R-:W-:-:S13]  /*fcd0*/  PLOP3.LUT P0, PT, PT, PT, UP0, 0x80, 0x0 ;  /* 0x000000000000781c */ /* 0x000fda0003f0f008 */
[----:B------:R-:W-:Y:S05]  /*fce0*/  @!P0 BRA `(.L_x_314) ;  /* 0x0000000000048947 */ /* 0x000fea0003800000 */
[----:B------:R-:W-:Y:S01]  /*fcf0*/  BPT.TRAP 0x1 ;  /* 0x000000040000795c */ /* 0x000fe20000300000 */
.L_x_314:
[----:B01----:R-:W0:Y:S01]  /*fd00*/  S2R R3, SR_CgaCtaId ;  /* 0x0000000000037919 */ /* 0x003e220000008800 */
[----:B------:R-:W-:-:S04]  /*fd10*/  MOV R2, 0x400 ;  /* 0x0000040000027802 */ /* 0x000fc80000000f00 */
[----:B0-----:R-:W-:Y:S02]  /*fd20*/  LEA R3, R3, R2, 0x18 ;  /* 0x0000000203037211 */ /* 0x001fe400078ec0ff */
[----:B------:R-:W-:-:S03]  /*fd30*/  SHF.L.U32 R2, R0, 0x1f, RZ ;  /* 0x0000001f00027819 */ /* 0x000fc600000006ff */
[----:B------:R-:W-:-:S04]  /*fd40*/  VIADD R3, R3, 0x28 ;  /* 0x0000002803037836 */ /* 0x000fc80000000000 */
[C---:B------:R-:W-:Y:S02]  /*fd50*/  IMAD R7, R8.reuse, 0x8, R3 ;  /* 0x0000000808077824 */ /* 0x040fe400078e0203 */
[----:B------:R-:W-:Y:S02]  /*fd60*/  VIADD R8, R8, 0x1 ;  /* 0x0000000108087836 */ /* 0x000fe40000000000 */
[----:B------:R-:W0:Y:S03]  /*fd70*/  SYNCS.PHASECHK.TRANS64.TRYWAIT P0, [R7+URZ], R2 ;  /* 0x00000002070075a7 */ /* 0x000e26000800017f */
[----:B------:R-:W-:-:S04]  /*fd80*/  ISETP.NE.AND P1, PT, R8, 0x5, PT ;  /* 0x000000050800780c */ /* 0x000fc80003f25270 */
[----:B------:R-:W-:Y:S02]  /*fd90*/  SEL R5, RZ, 0x1, P1 ;  /* 0x00000001ff057807 */ /* 0x000fe40000800000 */
[----:B------:R-:W-:Y:S02]  /*fda0*/  SEL R8, R8, RZ, P1 ;  /* 0x000000ff08087207 */ /* 0x000fe40000800000 */
[----:B------:R-:W-:-:S03]  /*fdb0*/  LOP3.LUT R5, R0, R5, RZ, 0x3c, !PT ;  /* 0x0000000500057212 */ /* 0x000fc600078e3cff */
[----:B------:R-:W-:Y:S01]  /*fdc0*/  IMAD R9, R8, 0x8, R3 ;  /* 0x0000000808097824 */ /* 0x000fe200078e0203 */
[----:B------:R-:W-:Y:S01]  /*fdd0*/  SHF.L.U32 R4, R5, 0x1f, RZ ;  /* 0x0000001f05047819 */ /* 0x000fe200000006ff */
[----:B0-----:R-:W-:Y:S06]  /*fde0*/  @!P0 BRA `(.L_x_315) ;  /* 0x0000000400448947 */ /* 0x001fec0003800000 */
.L_x_329:
[----:B------:R-:W1:Y:S01]  /*fdf0*/  SYNCS.PHASECHK.TRANS64.TRYWAIT P0, [R9+URZ], R4 ;  /* 0x00000004090075a7 */ /* 0x000e62000800017f */
[----:B------:R-:W-:-:S05]  /*fe00*/  VIADD R0, R8, 0x1 ;  /* 0x0000000108007836 */ /* 0x000fca0000000000 */
[----:B------:R-:W-:-:S04]  /*fe10*/  ISETP.NE.AND P1, PT, R0, 0x5, PT ;  /* 0x000000050000780c */ /* 0x000fc80003f25270 */
[----:B0-----:R-:W-:Y:S02]  /*fe20*/  SEL R2, RZ, 0x1, P1 ;  /* 0x00000001ff027807 */ /* 0x001fe40000800000 */
[----:B------:R-:W-:Y:S02]  /*fe30*/  SEL R0, R0, RZ, P1 ;  /* 0x000000ff00007207 */ /* 0x000fe40000800000 */
[----:B------:R-:W-:-:S03]  /*fe40*/  LOP3.LUT R7, R5, R2, RZ, 0x3c, !PT ;  /* 0x0000000205077212 */ /* 0x000fc600078e3cff */
[----:B------:R-:W-:Y:S01]  /*fe50*/  IMAD R6, R0, 0x8, R3 ;  /* 0x0000000800067824 */ /* 0x000fe200078e0203 */
[----:B------:R-:W-:Y:S01]  /*fe60*/  SHF.L.U32 R5, R7, 0x1f, RZ ;  /* 0x0000001f07057819 */ /* 0x000fe200000006ff */
[----:B-1----:R-:W-:Y:S06]  /*fe70*/  @!P0 BRA `(.L_x_316) ;  /* 0x0000000400348947 */ /* 0x002fec0003800000 */
.L_x_330:
[----:B------:R-:W1:Y:S01]  /*fe80*/  SYNCS.PHASECHK.TRANS64.TRYWAIT P0, [R6+URZ], R5 ;  /* 0x00000005060075a7 */ /* 0x000e62000800017f */
[----:B------:R-:W-:-:S05]  /*fe90*/  VIADD R0, R0, 0x1 ;  /* 0x0000000100007836 */ /* 0x000fca0000000000 */
[----:B------:R-:W-:-:S04]  /*fea0*/  ISETP.NE.AND P1, PT, R0, 0x5, PT ;  /* 0x000000050000780c */ /* 0x000fc80003f25270 */
[----:B------:R-:W-:Y:S02]  /*feb0*/  SEL R2, RZ, 0x1, P1 ;  /* 0x00000001ff027807 */ /* 0x000fe40000800000 */
[----:B------:R-:W-:Y:S02]  /*fec0*/  SEL R0, R0, RZ, P1 ;  /* 0x000000ff00007207 */ /* 0x000fe40000800000 */
[----:B------:R-:W-:-:S03]  /*fed0*/  LOP3.LUT R7, R7, R2, RZ, 0x3c, !PT ;  /* 0x0000000207077212 */ /* 0x000fc600078e3cff */
[----:B0-----:R-:W-:Y:S01]  /*fee0*/  IMAD R9, R0, 0x8, R3 ;  /* 0x0000000800097824 */ /* 0x001fe200078e0203 */
[----:B------:R-:W-:Y:S01]  /*fef0*/  SHF.L.U32 R4, R7, 0x1f, RZ ;  /* 0x0000001f07047819 */ /* 0x000fe200000006ff */
[----:B-1----:R-:W-:Y:S06]  /*ff00*/  @!P0 BRA `(.L_x_317) ;  /* 0x0000000400248947 */ /* 0x002fec0003800000 */
.L_x_331:
[----:B------:R-:W1:Y:S01]  /*ff10*/  SYNCS.PHASECHK.TRANS64.TRYWAIT P0, [R9+URZ], R4 ;  /* 0x00000004090075a7 */ /* 0x000e62000800017f */
[----:B------:R-:W-:-:S05]  /*ff20*/  VIADD R0, R0, 0x1 ;  /* 0x0000000100007836 */ /* 0x000fca0000000000 */
[----:B------:R-:W-:-:S04]  /*ff30*/  ISETP.NE.AND P1, PT, R0, 0x5, PT ;  /* 0x000000050000780c */ /* 0x000fc80003f25270 */
[----:B------:R-:W-:Y:S02]  /*ff40*/  SEL R2, RZ, 0x1, P1 ;  /* 0x00000001ff027807 */ /* 0x000fe40000800000 */
[----:B------:R-:W-:Y:S02]  /*ff50*/  SEL R0, R0, RZ, P1 ;  /* 0x000000ff00007207 */ /* 0x000fe40000800000 */
[----:B------:R-:W-:Y:S01]  /*ff60*/  LOP3.LUT R2, R7, R2, RZ, 0x3c, !PT ;  /* 0x0000000207027212 */ /* 0x000fe200078e3cff */
[----:B-1----:R-:W-:Y:S06]  /*ff70*/  @!P0 BRA `(.L_x_318) ;  /* 0x00000004001c8947 */ /* 0x002fec0003800000 */
.L_x_332:
[----:B------:R-:W-:Y:S01]  /*ff80*/  IMAD R3, R0, 0x8, R3 ;  /* 0x0000000800037824 */ /* 0x000fe200078e0203 */
[----:B------:R-:W-:-:S07]  /*ff90*/  SHF.L.U32 R0, R2, 0x1f, RZ ;  /* 0x0000001f02007819 */ /* 0x000fce00000006ff */
.L_x_319:
[----:B--2---:R2:W3:Y:S02]  /*ffa0*/  SYNCS.PHASECHK.TRANS64.TRYWAIT P0, [R3+URZ], R0 ;  /* 0x00000000030075a7 */ /* 0x0044e4000800017f */
[----:B---3--:R-:W-:Y:S05]  /*ffb0*/  @!P0 NANOSLEEP.SYNCS 0x989680 ;  /* 0x009896800000895d */ /* 0x008fea0003900000 */
[----:B------:R-:W3:Y:S02]  /*ffc0*/  @!P0 SYNCS.PHASECHK.TRANS64 P0, [R3+URZ], R0 ;  /* 0x00000000030085a7 */ /* 0x000ee4000800007f */
[----:B---3--:R-:W-:Y:S05]  /*ffd0*/  @!P0 BRA `(.L_x_319) ;  /* 0xfffffffc00f08947 */ /* 0x008fea000383ffff */
.L_x_313:
[----:B------:R-:W-:Y:S05]  /*ffe0*/  BSYNC B0 ;  /* 0x0000000000007941 */ /* 0x000fea0003800000 */
.L_x_312:
[----:B------:R-:W-:Y:S05]  /*fff0*/  EXIT ;  /* 0x000000000000794d */ /* 0x000fea0003800000 */
.L_x_15:
[----:B--2---:R-:W-:-:S04]  /*10000*/  IMAD.U32 R3, RZ, RZ, UR18 ;  /* 0x00000012ff037e24 */ /* 0x004fc8000f8e00ff */
[----:B------:R2:W3:Y:S03]  /*10010*/  SYNCS.PHASECHK.TRANS64.TRYWAIT P0, [R3+URZ+-0x8], R0 ;  /* 0xfffff800030075a7 */ /* 0x0004e6000800017f */
[----:B---3--:R-:W-:Y:S05]  /*10020*/  @!P0 NANOSLEEP.SYNCS 0x989680 ;  /* 0x009896800000895d */ /* 0x008fea0003900000 */
[----:B------:R-:W3:Y:S02]  /*10030*/  @!P0 SYNCS.PHASECHK.TRANS64 P0, [R3+URZ+-0x8], R0 ;  /* 0xfffff800030085a7 */ /* 0x000ee4000800007f */
[----:B---3--:R-:W-:Y:S05]  /*10040*/  @!P0 BRA `(.L_x_15) ;  /* 0xfffffffc00ec8947 */ /* 0x008fea000383ffff */
[----:B------:R-:W-:Y:S05]  /*10050*/  BRA `(.L_x_320) ;  /* 0xffffff1400687947 */ /* 0x000fea000383ffff */
.L_x_20:
[----:B-1----:R-:W-:-:S04]  /*10060*/  IMAD.U32 R3, RZ, RZ, UR6 ;  /* 0x00000006ff037e24 */ /* 0x002fc8000f8e00ff */
[----:B------:R1:W2:Y:S03]  /*10070*/  SYNCS.PHASECHK.TRANS64.TRYWAIT P0, [R3+URZ], R0 ;  /* 0x00000000030075a7 */ /* 0x0002a6000800017f */
[----:B--2---:R-:W-:Y:S05]  /*10080*/  @!P0 NANOSLEEP.SYNCS 0x989680 ;  /* 0x009896800000895d */ /* 0x004fea0003900000 */
[----:B------:R-:W2:Y:S02]  /*10090*/  @!P0 SYNCS.PHASECHK.TRANS64 P0, [R3+URZ], R0 ;  /* 0x00000000030085a7 */ /* 0x000ea4000800007f */
[----:B--2---:R-:W-:Y:S05]  /*100a0*/  @!P0 BRA `(.L_x_20) ;  /* 0xfffffffc00ec8947 */ /* 0x004fea000383ffff */
[----:B------:R-:W-:Y:S05]  /*100b0*/  BRA `(.L_x_19) ;  /* 0xffffff1c00d07947 */ /* 0x000fea000383ffff */
.L_x_26:
[----:B-----5:R2:W-:Y:S02]  /*100c0*/  STL [R1+0x98], R0 ;  /* 0x0000980001007387 */ /* 0x0205e40000100800 */
[----:B--2---:R-:W-:-:S04]  /*100d0*/  IMAD.U32 R0, RZ, RZ, UR9 ;  /* 0x00000009ff007e24 */ /* 0x004fc8000f8e00ff */
[----:B------:R2:W3:Y:S03]  /*100e0*/  SYNCS.PHASECHK.TRANS64.TRYWAIT P0, [R0+URZ], R229 ;  /* 0x000000e5000075a7 */ /* 0x0004e6000800017f */
[----:B---3--:R-:W-:Y:S05]  /*100f0*/  @!P0 NANOSLEEP.SYNCS 0x989680 ;  /* 0x009896800000895d */ /* 0x008fea0003900000 */
[----:B------:R2:W3:Y:S02]  /*10100*/  @!P0 SYNCS.PHASECHK.TRANS64 P0, [R0+URZ], R229 ;  /* 0x000000e5000085a7 */ /* 0x0004e4000800007f */
[----:B--2---:R2:W5:Y:S02]  /*10110*/  LDL.LU R0, [R1+0x98] ;  /* 0x0000980001007983 */ /* 0x0045640000300800 */
[----:B--23--:R-:W-:Y:S05]  /*10120*/  @!P0 BRA `(.L_x_26) ;  /* 0xfffffffc00e48947 */ /* 0x00cfea000383ffff */
[----:B------:R-:W-:Y:S05]  /*10130*/  BRA `(.L_x_25) ;  /* 0xffffff3000687947 */ /* 0x000fea000383ffff */
.L_x_34:
[----:B-1----:R-:W-:-:S04]  /*10140*/  IMAD.U32 R25, RZ, RZ, UR18 ;  /* 0x00000012ff197e24 */ /* 0x002fc8000f8e00ff */
[----:B------:R1:W3:Y:S03]  /*10150*/  SYNCS.PHASECHK.TRANS64.TRYWAIT P0, [R25+URZ+0x8], R24 ;  /* 0x00000818190075a7 */ /* 0x0002e6000800017f */
[----:B---3--:R-:W-:Y:S05]  /*10160*/  @!P0 NANOSLEEP.SYNCS 0x989680 ;  /* 0x009896800000895d */ /* 0x008fea0003900000 */
[----:B------:R-:W3:Y:S02]  /*10170*/  @!P0 SYNCS.PHASECHK.TRANS64 P0, [R25+URZ+0x8], R24 ;  /* 0x00000818190085a7 */ /* 0x000ee4000800007f */
[----:B---3--:R-:W-:Y:S05]  /*10180*/  @!P0 BRA `(.L_x_34) ;  /* 0xfffffffc00ec8947 */ /* 0x008fea000383ffff */
[----:B------:R-:W-:Y:S05]  /*10190*/  BRA `(.L_x_321) ;  /* 0xffffff5400487947 */ /* 0x000fea000383ffff */
.L_x_299:
[----:B------:R-:W-:Y:S01]  /*101a0*/  BSSY B1, `(.L_x_322) ;  /* 0x0000006000017945 */ /* 0x000fe20003800000 */
[----:B------:R-:W-:-:S07]  /*101b0*/  IMAD.MOV.U32 R2, RZ, RZ, -0x1 ;  /* 0xffffffffff027424 */ /* 0x000fce00078e00ff */
[----:B------:R-:W-:Y:S05]  /*101c0*/  WARPSYNC.COLLECTIVE R2, `(.L_x_323) ;  /* 0x00000000020c7348 */ /* 0x000fea0003c00000 */
[----:B------:R-:W-:Y:S02]  /*101d0*/  ELECT P1, UR62, PT ;  /* 0x00000000003e782f */ /* 0x000fe40003820000 */
[----:B------:R-:W-:Y:S01]  /*101e0*/  MOV R2, UR62 ;  /* 0x0000003e00027c02 */ /* 0x000fe20008000f00 */
[----:B------:R-:W-:Y:S10]  /*101f0*/  ENDCOLLECTIVE ;  /* 0x000000000000791b */ /* 0x000ff40003800000 */
.L_x_323:
[----:B------:R-:W-:Y:S05]  /*10200*/  BSYNC B1 ;  /* 0x0000000000017941 */ /* 0x000fea0003800000 */
.L_x_322:
[----:B------:R-:W-:Y:S05]  /*10210*/  BRA `(.L_x_324) ;  /* 0xffffffec00a47947 */ /* 0x000fea000383ffff */
.L_x_302:
[----:B-1----:R1:W2:Y:S02]  /*10220*/  SYNCS.PHASECHK.TRANS64.TRYWAIT P1, [R11+URZ+0x28], R4 ;  /* 0x000028040b0075a7 */ /* 0x0022a4000802017f */
[----:B--2---:R-:W-:Y:S05]  /*10230*/  @!P1 NANOSLEEP.SYNCS 0x989680 ;  /* 0x009896800000995d */ /* 0x004fea0003900000 */
[----:B------:R-:W2:Y:S02]  /*10240*/  @!P1 SYNCS.PHASECHK.TRANS64 P1, [R11+URZ+0x28], R4 ;  /* 0x000028040b0095a7 */ /* 0x000ea4000802007f */
[----:B--2---:R-:W-:Y:S05]  /*10250*/  @!P1 BRA `(.L_x_302) ;  /* 0xfffffffc00f09947 */ /* 0x004fea000383ffff */
[----:B------:R-:W-:Y:S05]  /*10260*/  BRA `(.L_x_325) ;  /* 0xffffffec00e07947 */ /* 0x000fea000383ffff */
.L_x_311:
[----:B------:R-:W-:Y:S01]  /*10270*/  BSSY B0, `(.L_x_326) ;  /* 0x0000006000007945 */ /* 0x000fe20003800000 */
[----:B------:R-:W-:-:S07]  /*10280*/  IMAD.MOV.U32 R2, RZ, RZ, -0x1 ;  /* 0xffffffffff027424 */ /* 0x000fce00078e00ff */
[----:B01----:R-:W-:Y:S05]  /*10290*/  WARPSYNC.COLLECTIVE R2, `(.L_x_327) ;  /* 0x00000000020c7348 */ /* 0x003fea0003c00000 */
[----:B------:R-:W-:Y:S02]  /*102a0*/  ELECT P1, UR62, PT ;  /* 0x00000000003e782f */ /* 0x000fe40003820000 */
[----:B------:R-:W-:Y:S01]  /*102b0*/  MOV R2, UR62 ;  /* 0x0000003e00027c02 */ /* 0x000fe20008000f00 */
[----:B01----:R-:W-:Y:S10]  /*102c0*/  ENDCOLLECTIVE ;  /* 0x000000000000791b */ /* 0x003ff40003800000 */
.L_x_327:
[----:B------:R-:W-:Y:S05]  /*102d0*/  BSYNC B0 ;  /* 0x0000000000007941 */ /* 0x000fea0003800000 */
.L_x_326:
[----:B------:R-:W-:Y:S01]  /*102e0*/  PLOP3.LUT P0, PT, P1, PT, PT, 0x80, 0x0 ;  /* 0x000000000000781c */ /* 0x000fe20000f0f070 */
[----:B------:R-:W-:-:S12]  /*102f0*/  BRA `(.L_x_328) ;  /* 0xfffffff800647947 */ /* 0x000fd8000383ffff */
.L_x_315:
[----:B0-----:R0:W1:Y:S02]  /*10300*/  SYNCS.PHASECHK.TRANS64.TRYWAIT P0, [R7+URZ], R2 ;  /* 0x00000002070075a7 */ /* 0x001064000800017f */
[----:B-1----:R-:W-:Y:S05]  /*10310*/  @!P0 NANOSLEEP.SYNCS 0x989680 ;  /* 0x009896800000895d */ /* 0x002fea0003900000 */
[----:B------:R-:W1:Y:S02]  /*10320*/  @!P0 SYNCS.PHASECHK.TRANS64 P0, [R7+URZ], R2 ;  /* 0x00000002070085a7 */ /* 0x000e64000800007f */
[----:B-1----:R-:W-:Y:S05]  /*10330*/  @!P0 BRA `(.L_x_315) ;  /* 0xfffffffc00f08947 */ /* 0x002fea000383ffff */
[----:B------:R-:W-:Y:S05]  /*10340*/  BRA `(.L_x_329) ;  /* 0xfffffff800a87947 */ /* 0x000fea000383ffff */
.L_x_316:
[----:B0-----:R0:W1:Y:S02]  /*10350*/  SYNCS.PHASECHK.TRANS64.TRYWAIT P0, [R9+URZ], R4 ;  /* 0x00000004090075a7 */ /* 0x001064000800017f */
[----:B-1----:R-:W-:Y:S05]  /*10360*/  @!P0 NANOSLEEP.SYNCS 0x989680 ;  /* 0x009896800000895d */ /* 0x002fea0003900000 */
[----:B------:R-:W1:Y:S02]  /*10370*/  @!P0 SYNCS.PHASECHK.TRANS64 P0, [R9+URZ], R4 ;  /* 0x00000004090085a7 */ /* 0x000e64000800007f */
[----:B-1----:R-:W-:Y:S05]  /*10380*/  @!P0 BRA `(.L_x_316) ;  /* 0xfffffffc00f08947 */ /* 0x002fea000383ffff */
[----:B------:R-:W-:Y:S05]  /*10390*/  BRA `(.L_x_330) ;  /* 0xfffffff800b87947 */ /* 0x000fea000383ffff */
.L_x_317:
[----:B0-----:R0:W1:Y:S02]  /*103a0*/  SYNCS.PHASECHK.TRANS64.TRYWAIT P0, [R6+URZ], R5 ;  /* 0x00000005060075a7 */ /* 0x001064000800017f */
[----:B-1----:R-:W-:Y:S05]  /*103b0*/  @!P0 NANOSLEEP.SYNCS 0x989680 ;  /* 0x009896800000895d */ /* 0x002fea0003900000 */
[----:B------:R-:W1:Y:S02]  /*103c0*/  @!P0 SYNCS.PHASECHK.TRANS64 P0, [R6+URZ], R5 ;  /* 0x00000005060085a7 */ /* 0x000e64000800007f */
[----:B-1----:R-:W-:Y:S05]  /*103d0*/  @!P0 BRA `(.L_x_317) ;  /* 0xfffffffc00f08947 */ /* 0x002fea000383ffff */
[----:B------:R-:W-:Y:S05]  /*103e0*/  BRA `(.L_x_331) ;  /* 0xfffffff800c87947 */ /* 0x000fea000383ffff */
.L_x_318:
[----:B-1----:R1:W2:Y:S02]  /*103f0*/  SYNCS.PHASECHK.TRANS64.TRYWAIT P0, [R9+URZ], R4 ;  /* 0x00000004090075a7 */ /* 0x0022a4000800017f */
[----:B--2---:R-:W-:Y:S05]  /*10400*/  @!P0 NANOSLEEP.SYNCS 0x989680 ;  /* 0x009896800000895d */ /* 0x004fea0003900000 */
[----:B------:R-:W2:Y:S02]  /*10410*/  @!P0 SYNCS.PHASECHK.TRANS64 P0, [R9+URZ], R4 ;  /* 0x00000004090085a7 */ /* 0x000ea4000800007f */
[----:B--2---:R-:W-:Y:S05]  /*10420*/  @!P0 BRA `(.L_x_318) ;  /* 0xfffffffc00f08947 */ /* 0x004fea000383ffff */
[----:B------:R-:W-:Y:S05]  /*10430*/  BRA `(.L_x_332) ;  /* 0xfffffff800d07947 */ /* 0x000fea000383ffff */
.L_x_333:
[----:B------:R-:W-:-:S00]  /*10440*/  BRA `(.L_x_333) ;  /* 0xfffffffc00fc7947 */ /* 0x000fc0000383ffff */
[----:B------:R-:W-:-:S00]  /*10450*/  NOP ;  /* 0x0000000000007918 */ /* 0x000fc00000000000 */
        /* <DEDUP_REMOVED lines=10> */
.L_x_334:


//--------------------- .nv.shared._ZN7cutlass13device_kernelINS_4gemm6kernel13GemmUniversalIN4cute5tupleIJiiiiEEENS1_10collective13CollectiveMmaINS1_37MainloopSm90TmaGmmaWarpSpecializedFP8ILi5ENS5_IJNS4_1CILi1EEESB_SB_EEENS1_32KernelTmaWarpSpecializedPingpongEEENS5_IJNSA_ILi64EEENSA_ILi256EEENSA_ILi128EEEEEENS_12float_e5m2_tENS5_IJlSB_lEEESJ_SK_NS4_8TiledMMAINS4_8MMA_AtomIJNS4_4SM904GMMA31MMA_64x256x32_F32E5M2E5M2_SS_TNILNSO_7ScaleInE1ELSQ_1EEEEEENS4_6LayoutISC_NS5_IJNSA_ILi0EEESU_SU_EEEEENS5_IJNS4_10UnderscoreESX_SX_EEEEENS4_13SM90_TMA_LOADENS4_14ComposedLayoutINS4_7SwizzleILi3ELi4ELi3EEENS4_18smem_ptr_flag_bitsILi8EEENST_INS5_IJNSA_ILi8EEESH_EEENS5_IJSH_SB_EEEEEEEvNS4_8identityES10_S1A_vS1B_EENS_8epilogue10collective6detail29Sm90TmaWarpSpecializedAdapterINS1E_15DefaultEpilogueISJ_SK_SK_NS1D_6thread17LinearCombinationISJ_Li1EffLNS1I_9ScaleType4KindE0ELNS_15FloatRoundStyleE2ESJ_EENS1_15EpilogueDefaultEEEEEvvEEEEvNT_6ParamsE --------------------------
	.section	.nv.shared._ZN7cutlass13device_kernelINS_4gemm6kernel13GemmUniversalIN4cute5tupleIJiiiiEEENS1_10collective13CollectiveMmaINS1_37MainloopSm90TmaGmmaWarpSpecializedFP8ILi5ENS5_IJNS4_1CILi1EEESB_SB_EEENS1_32KernelTmaWarpSpecializedPingpongEEENS5_IJNSA_ILi64EEENSA_ILi256EEENSA_ILi128EEEEEENS_12float_e5m2_tENS5_IJlSB_lEEESJ_SK_NS4_8TiledMMAINS4_8MMA_AtomIJNS4_4SM904GMMA31MMA_64x256x32_F32E5M2E5M2_SS_TNILNSO_7ScaleInE1ELSQ_1EEEEEENS4_6LayoutISC_NS5_IJNSA_ILi0EEESU_SU_EEEEENS5_IJNS4_10UnderscoreESX_SX_EEEEENS4_13SM90_TMA_LOADENS4_14ComposedLayoutINS4_7SwizzleILi3ELi4ELi3EEENS4_18smem_ptr_flag_bitsILi8EEENST_INS5_IJNSA_ILi8EEESH_EEENS5_IJSH_SB_EEEEEEEvNS4_8identityES10_S1A_vS1B_EENS_8epilogue10collective6detail29Sm90TmaWarpSpecializedAdapterINS1E_15DefaultEpilogueISJ_SK_SK_NS1D_6thread17LinearCombinationISJ_Li1EffLNS1I_9ScaleType4KindE0ELNS_15FloatRoundStyleE2ESJ_EENS1_15EpilogueDefaultEEEEEvvEEEEvNT_6ParamsE,"aw",@nobits
	.sectionflags	@""
	.align	16
	.zero		1024


//--------------------- .nv.shared.reserved.0     --------------------------
	.section	.nv.shared.reserved.0,"aw",@nobits
	.weak		__nv_reservedSMEM_offset_0_alias
	.size		__nv_reservedSMEM_offset_0_alias, 0, 0
	.other		__nv_reservedSMEM_offset_0_alias,@"STO_CUDA_RESERVED_SHARED STV_DEFAULT"
__nv_reservedSMEM_offset_0_alias:
	.zero		0


//--------------------- .nv.global                --------------------------
	.section	.nv.global,"aw",@nobits
.nv.global:
	.type		_ZN40_INTERNAL_93eb01e5_4_k_cu_1f0dc993_234384cute1_E,@object
	.size		_ZN40_INTERNAL_93eb01e5_4_k_cu_1f0dc993_234384cute1_E,(_ZN40_INTERNAL_93eb01e5_4_k_cu_1f0dc993_234384cuda3std3__45__cpo6cbeginE - _ZN40_INTERNAL_93eb01e5_4_k_cu_1f0dc993_234384cute1_E)
_ZN40_INTERNAL_93eb01e5_4_k_cu_1f0dc993_234384cute1_E:
	.zero		1
	.type		_ZN40_INTERNAL_93eb01e5_4_k_cu_1f0dc993_234384cuda3std3__45__cpo6cbeginE,@object
	.size		_ZN40_INTERNAL_93eb01e5_4_k_cu_1f0dc993_234384cuda3std3__45__cpo6cbeginE,(_ZN40_INTERNAL_93eb01e5_4_k_cu_1f0dc993_234384cuda3std3__48in_placeE - _ZN40_INTERNAL_93eb01e5_4_k_cu_1f0dc993_234384cuda3std3__45__cpo6cbeginE)
_ZN40_INTERNAL_93eb01e5_4_k_cu_1f0dc993_234384cuda3std3__45__cpo6cbeginE:
	.zero		1
	.type		_ZN40_INTERNAL_93eb01e5_4_k_cu_1f0dc993_234384cuda3std3__48in_placeE,@object
	.size		_ZN40_INTERNAL_93eb01e5_4_k_cu_1f0dc993_234384cuda3std3__48in_placeE,(_ZN40_INTERNAL_93eb01e5_4_k_cu_1f0dc993_234384cuda3std6ranges3__45__cpo9iter_moveE - _ZN40_INTERNAL_93eb01e5_4_k_cu_1f0dc993_234384cuda3std3__48in_placeE)
_ZN40_INTERNAL_93eb01e5_4_k_cu_1f0dc993_234384cuda3std3__48in_placeE:
	.zero		1
	.type		_ZN40_INTERNAL_93eb01e5_4_k_cu_1f0dc993_234384cuda3std6ranges3__45__cpo9iter_moveE,@object
	.size		_ZN40_INTERNAL_93eb01e5_4_k_cu_1f0dc993_234384cuda3std6ranges3__45__cpo9iter_moveE,(_ZN40_INTERNAL_93eb01e5_4_k_cu_1f0dc993_234384cuda3std3__45__cpo5beginE - _ZN40_INTERNAL_93eb01e5_4_k_cu_1f0dc993_234384cuda3std6ranges3__45__cpo9iter_moveE)
_ZN40_INTERNAL_93eb01e5_4_k_cu_1f0dc993_234384cuda3std6ranges3__45__cpo9iter_moveE:
	.zero		1
	.type		_ZN40_INTERNAL_93eb01e5_4_k_cu_1f0dc993_234384cuda3std3__45__cpo5beginE,@object
	.size		_ZN40_INTERNAL_93eb01e5_4_k_cu_1f0dc993_234384cuda3std3__45__cpo5beginE,(_ZN40_INTERNAL_93eb01e5_4_k_cu_1f0dc993_234384cuda3std3__442_GLOBAL__N__93eb01e5_4_k_cu_1f0dc993_234386ignoreE - _ZN40_INTERNAL_93eb01e5_4_k_cu_1f0dc993_234384cuda3std3__45__cpo5beginE)
_ZN40_INTERNAL_93eb01e5_4_k_cu_1f0dc993_234384cuda3std3__45__cpo5beginE:
	.zero		1
	.type		_ZN40_INTERNAL_93eb01e5_4_k_cu_1f0dc993_234384cuda3std3__442_GLOBAL__N__93eb01e5_4_k_cu_1f0dc993_234386ignoreE,@object
	.size		_ZN40_INTERNAL_93eb01e5_4_k_cu_1f0dc993_234384cuda3std3__442_GLOBAL__N__93eb01e5_4_k_cu_1f0dc993_234386ignoreE,(_ZN40_INTERNAL_93eb01e5_4_k_cu_1f0dc993_234384cute7productE - _ZN40_INTERNAL_93eb01e5_4_k_cu_1f0dc993_234384cuda3std3__442_GLOBAL__N__93eb01e5_4_k_cu_1f0dc993_234386ignoreE)
_ZN40_INTERNAL_93eb01e5_4_k_cu_1f0dc993_234384cuda3std3__442_GLOBAL__N__93eb01e5_4_k_cu_1f0dc993_234386ignoreE:
	.zero		1
	.type		_ZN40_INTERNAL_93eb01e5_4_k_cu_1f0dc993_234384cute7productE,@object
	.size		_ZN40_INTERNAL_93eb01e5_4_k_cu_1f0dc993_234384cute7productE,(_ZN40_INTERNAL_93eb01e5_4_k_cu_1f0dc993_234384cuda3std3__45__cpo3endE - _ZN40_INTERNAL_93eb01e5_4_k_cu_1f0dc993_234384cute7productE)
_ZN40_INTERNAL_93eb01e5_4_k_cu_1f0dc993_234384cute7productE:
	.zero		1
	.type		_ZN40_INTERNAL_93eb01e5_4_k_cu_1f0dc993_234384cuda3std3__45__cpo3endE,@object
	.size		_ZN40_INTERNAL_93eb01e5_4_k_cu_1f0dc993_234384cuda3std3__45__cpo3endE,(_ZN40_INTERNAL_93eb01e5_4_k_cu_1f0dc993_234384cuda3std3__419piecewise_constructE - _ZN40_INTERNAL_93eb01e5_4_k_cu_1f0dc993_234384cuda3std3__45__cpo3endE)
_ZN40_INTERNAL_93eb01e5_4_k_cu_1f0dc993_234384cuda3std3__45__cpo3endE:
	.zero		1
	.type		_ZN40_INTERNAL_93eb01e5_4_k_cu_1f0dc993_234384cuda3std3__419piecewise_constructE,@object
	.size		_ZN40_INTERNAL_93eb01e5_4_k_cu_1f0dc993_234384cuda3std3__419piecewise_constructE,(_ZN40_INTERNAL_93eb01e5_4_k_cu_1f0dc993_234384cuda3std3__45__cpo4cendE - _ZN40_INTERNAL_93eb01e5_4_k_cu_1f0dc993_234384cuda3std3__419piecewise_constructE)
_ZN40_INTERNAL_93eb01e5_4_k_cu_1f0dc993_234384cuda3std3__419piecewise_constructE:
	.zero		1
	.type		_ZN40_INTERNAL_93eb01e5_4_k_cu_1f0dc993_234384cuda3std3__45__cpo4cendE,@object
	.size		_ZN40_INTERNAL_93eb01e5_4_k_cu_1f0dc993_234384cuda3std3__45__cpo4cendE,(_ZN40_INTERNAL_93eb01e5_4_k_cu_1f0dc993_234384cuda3std6ranges3__45__cpo4swapE - _ZN40_INTERNAL_93eb01e5_4_k_cu_1f0dc993_234384cuda3std3__45__cpo4cendE)
_ZN40_INTERNAL_93eb01e5_4_k_cu_1f0dc993_234384cuda3std3__45__cpo4cendE:
	.zero		1
	.type		_ZN40_INTERNAL_93eb01e5_4_k_cu_1f0dc993_234384cuda3std6ranges3__45__cpo4swapE,@object
	.size		_ZN40_INTERNAL_93eb01e5_4_k_cu_1f0dc993_234384cuda3std6ranges3__45__cpo4swapE,(.L_7 - _ZN40_INTERNAL_93eb01e5_4_k_cu_1f0dc993_234384cuda3std6ranges3__45__cpo4swapE)
_ZN40_INTERNAL_93eb01e5_4_k_cu_1f0dc993_234384cuda3std6ranges3__45__cpo4swapE:
	.zero		1
.L_7:


//--------------------- .nv.constant0._ZN7cutlass13device_kernelINS_4gemm6kernel13GemmUniversalIN4cute5tupleIJiiiiEEENS1_10collective13CollectiveMmaINS1_37MainloopSm90TmaGmmaWarpSpecializedFP8ILi5ENS5_IJNS4_1CILi1EEESB_SB_EEENS1_32KernelTmaWarpSpecializedPingpongEEENS5_IJNSA_ILi64EEENSA_ILi256EEENSA_ILi128EEEEEENS_12float_e5m2_tENS5_IJlSB_lEEESJ_SK_NS4_8TiledMMAINS4_8MMA_AtomIJNS4_4SM904GMMA31MMA_64x256x32_F32E5M2E5M2_SS_TNILNSO_7ScaleInE1ELSQ_1EEEEEENS4_6LayoutISC_NS5_IJNSA_ILi0EEESU_SU_EEEEENS5_IJNS4_10UnderscoreESX_SX_EEEEENS4_13SM90_TMA_LOADENS4_14ComposedLayoutINS4_7SwizzleILi3ELi4ELi3EEENS4_18smem_ptr_flag_bitsILi8EEENST_INS5_IJNSA_ILi8EEESH_EEENS5_IJSH_SB_EEEEEEEvNS4_8identityES10_S1A_vS1B_EENS_8epilogue10collective6detail29Sm90TmaWarpSpecializedAdapterINS1E_15DefaultEpilogueISJ_SK_SK_NS1D_6thread17LinearCombinationISJ_Li1EffLNS1I_9ScaleType4KindE0ELNS_15FloatRoundStyleE2ESJ_EENS1_15EpilogueDefaultEEEEEvvEEEEvNT_6ParamsE --------------------------
	.section	.nv.constant0._ZN7cutlass13device_kernelINS_4gemm6kernel13GemmUniversalIN4cute5tupleIJiiiiEEENS1_10collective13CollectiveMmaINS1_37MainloopSm90TmaGmmaWarpSpecializedFP8ILi5ENS5_IJNS4_1CILi1EEESB_SB_EEENS1_32KernelTmaWarpSpecializedPingpongEEENS5_IJNSA_ILi64EEENSA_ILi256EEENSA_ILi128EEEEEENS_12float_e5m2_tENS5_IJlSB_lEEESJ_SK_NS4_8TiledMMAINS4_8MMA_AtomIJNS4_4SM904GMMA31MMA_64x256x32_F32E5M2E5M2_SS_TNILNSO_7ScaleInE1ELSQ_1EEEEEENS4_6LayoutISC_NS5_IJNSA_ILi0EEESU_SU_EEEEENS5_IJNS4_10UnderscoreESX_SX_EEEEENS4_13SM90_TMA_LOADENS4_14ComposedLayoutINS4_7SwizzleILi3ELi4ELi3EEENS4_18smem_ptr_flag_bitsILi8EEENST_INS5_IJNSA_ILi8EEESH_EEENS5_IJSH_SB_EEEEEEEvNS4_8identityES10_S1A_vS1B_EENS_8epilogue10collective6detail29Sm90TmaWarpSpecializedAdapterINS1E_15DefaultEpilogueISJ_SK_SK_NS1D_6thread17LinearCombinationISJ_Li1EffLNS1I_9ScaleType4KindE0ELNS_15FloatRoundStyleE2ESJ_EENS1_15EpilogueDefaultEEEEEvvEEEEvNT_6ParamsE,"a",@progbits
	.sectionflags	@""
	.align	4
.nv.constant0._ZN7cutlass13device_kernelINS_4gemm6kernel13GemmUniversalIN4cute5tupleIJiiiiEEENS1_10collective13CollectiveMmaINS1_37MainloopSm90TmaGmmaWarpSpecializedFP8ILi5ENS5_IJNS4_1CILi1EEESB_SB_EEENS1_32KernelTmaWarpSpecializedPingpongEEENS5_IJNSA_ILi64EEENSA_ILi256EEENSA_ILi128EEEEEENS_12float_e5m2_tENS5_IJlSB_lEEESJ_SK_NS4_8TiledMMAINS4_8MMA_AtomIJNS4_4SM904GMMA31MMA_64x256x32_F32E5M2E5M2_SS_TNILNSO_7ScaleInE1ELSQ_1EEEEEENS4_6LayoutISC_NS5_IJNSA_ILi0EEESU_SU_EEEEENS5_IJNS4_10UnderscoreESX_SX_EEEEENS4_13SM90_TMA_LOADENS4_14ComposedLayoutINS4_7SwizzleILi3ELi4ELi3EEENS4_18smem_ptr_flag_bitsILi8EEENST_INS5_IJNSA_ILi8EEESH_EEENS5_IJSH_SB_EEEEEEEvNS4_8identityES10_S1A_vS1B_EENS_8epilogue10collective6detail29Sm90TmaWarpSpecializedAdapterINS1E_15DefaultEpilogueISJ_SK_SK_NS1D_6thread17LinearCombinationISJ_Li1EffLNS1I_9ScaleType4KindE0ELNS_15FloatRoundStyleE2ESJ_EENS1_15EpilogueDefaultEEEEEvvEEEEvNT_6ParamsE:
	.zero		1664


//--------------------- SYMBOLS --------------------------

	.type		.nv.reservedSmem.offset0,@object
	.size		.nv.reservedSmem.offset0,0x4
